	.headerflags	@"EF_CUDA_TEXMODE_UNIFIED EF_CUDA_64BIT_ADDRESS EF_CUDA_ACCELERATORS EF_CUDA_SM90 EF_CUDA_VIRTUAL_SM(EF_CUDA_SM90)"
	.elftype	@"ET_EXEC"


//--------------------- .nv.info                  --------------------------
	.section	.nv.info,"",@"SHT_CUDA_INFO"
	.align	4


	//----- nvinfo : EIATTR_REGCOUNT
	.align		4
        /*0000*/ 	.byte	0x04, 0x2f
        /*0002*/ 	.short	(.L_3 - .L_2)
	.align		4
.L_2:
        /*0004*/ 	.word	index@(triton_poi_fused_cat_relu_9)
        /*0008*/ 	.word	0x00000040


	//----- nvinfo : EIATTR_MIN_STACK_SIZE
	.align		4
.L_3:
        /*000c*/ 	.byte	0x04, 0x12
        /*000e*/ 	.short	(.L_5 - .L_4)
	.align		4
.L_4:
        /*0010*/ 	.word	index@(triton_poi_fused_cat_relu_9)
        /*0014*/ 	.word	0x00000000


	//----- nvinfo : EIATTR_FRAME_SIZE
	.align		4
.L_5:
        /*0018*/ 	.byte	0x04, 0x11
        /*001a*/ 	.short	(.L_7 - .L_6)
	.align		4
.L_6:
        /*001c*/ 	.word	index@(triton_poi_fused_cat_relu_9)
        /*0020*/ 	.word	0x00000000


	//----- nvinfo : EIATTR_MIN_STACK_SIZE
	.align		4
.L_7:
        /*0024*/ 	.byte	0x04, 0x12
        /*0026*/ 	.short	(.L_9 - .L_8)
	.align		4
.L_8:
        /*0028*/ 	.word	index@(triton_poi_fused_cat_relu_9)
        /*002c*/ 	.word	0x00000000
.L_9:


//--------------------- .nv.info.triton_poi_fused_cat_relu_9 --------------------------
	.section	.nv.info.triton_poi_fused_cat_relu_9,"",@"SHT_CUDA_INFO"
	.sectionflags	@""
	.align	4


	//----- nvinfo : EIATTR_CUDA_API_VERSION
	.align		4
        /*0000*/ 	.byte	0x04, 0x37
        /*0002*/ 	.short	(.L_11 - .L_10)
.L_10:
        /*0004*/ 	.word	0x0000007c


	//----- nvinfo : EIATTR_KPARAM_INFO
	.align		4
.L_11:
        /*0008*/ 	.byte	0x04, 0x17
        /*000a*/ 	.short	(.L_13 - .L_12)
.L_12:
        /*000c*/ 	.word	0x00000000
        /*0010*/ 	.short	0x0010
        /*0012*/ 	.short	0x007c
        /*0014*/ 	.byte	0x00, 0xf0, 0x11, 0x00


	//----- nvinfo : EIATTR_KPARAM_INFO
	.align		4
.L_13:
        /*0018*/ 	.byte	0x04, 0x17
        /*001a*/ 	.short	(.L_15 - .L_14)
.L_14:
        /*001c*/ 	.word	0x00000000
        /*0020*/ 	.short	0x000f
        /*0022*/ 	.short	0x0078
        /*0024*/ 	.byte	0x00, 0xf0, 0x11, 0x00


	//----- nvinfo : EIATTR_KPARAM_INFO
	.align		4
.L_15:
        /*0028*/ 	.byte	0x04, 0x17
        /*002a*/ 	.short	(.L_17 - .L_16)
.L_16:
        /*002c*/ 	.word	0x00000000
        /*0030*/ 	.short	0x000e
        /*0032*/ 	.short	0x0070
        /*0034*/ 	.byte	0x00, 0xf4, 0x21, 0x00


	//----- nvinfo : EIATTR_KPARAM_INFO
	.align		4
.L_17:
        /*0038*/ 	.byte	0x04, 0x17
        /*003a*/ 	.short	(.L_19 - .L_18)
.L_18:
        /*003c*/ 	.word	0x00000000
        /*0040*/ 	.short	0x000d
        /*0042*/ 	.short	0x0068
        /*0044*/ 	.byte	0x00, 0xf4, 0x21, 0x00


	//----- nvinfo : EIATTR_KPARAM_INFO
	.align		4
.L_19:
        /*0048*/ 	.byte	0x04, 0x17
        /*004a*/ 	.short	(.L_21 - .L_20)
.L_20:
        /*004c*/ 	.word	0x00000000
        /*0050*/ 	.short	0x000c
        /*0052*/ 	.short	0x0060
        /*0054*/ 	.byte	0x00, 0xf4, 0x21, 0x00


	//----- nvinfo : EIATTR_KPARAM_INFO
	.align		4
.L_21:
        /*0058*/ 	.byte	0x04, 0x17
        /*005a*/ 	.short	(.L_23 - .L_22)
.L_22:
        /*005c*/ 	.word	0x00000000
        /*0060*/ 	.short	0x000b
        /*0062*/ 	.short	0x0058
        /*0064*/ 	.byte	0x00, 0xf4, 0x21, 0x00


	//----- nvinfo : EIATTR_KPARAM_INFO
	.align		4
.L_23:
        /*0068*/ 	.byte	0x04, 0x17
        /*006a*/ 	.short	(.L_25 - .L_24)
.L_24:
        /*006c*/ 	.word	0x00000000
        /*0070*/ 	.short	0x000a
        /*0072*/ 	.short	0x0050
        /*0074*/ 	.byte	0x00, 0xf4, 0x21, 0x00


	//----- nvinfo : EIATTR_KPARAM_INFO
	.align		4
.L_25:
        /*0078*/ 	.byte	0x04, 0x17
        /*007a*/ 	.short	(.L_27 - .L_26)
.L_26:
        /*007c*/ 	.word	0x00000000
        /*0080*/ 	.short	0x0009
        /*0082*/ 	.short	0x0048
        /*0084*/ 	.byte	0x00, 0xf4, 0x21, 0x00


	//----- nvinfo : EIATTR_KPARAM_INFO
	.align		4
.L_27:
        /*0088*/ 	.byte	0x04, 0x17
        /*008a*/ 	.short	(.L_29 - .L_28)
.L_28:
        /*008c*/ 	.word	0x00000000
        /*0090*/ 	.short	0x0008
        /*0092*/ 	.short	0x0040
        /*0094*/ 	.byte	0x00, 0xf4, 0x21, 0x00


	//----- nvinfo : EIATTR_KPARAM_INFO
	.align		4
.L_29:
        /*0098*/ 	.byte	0x04, 0x17
        /*009a*/ 	.short	(.L_31 - .L_30)
.L_30:
        /*009c*/ 	.word	0x00000000
        /*00a0*/ 	.short	0x0007
        /*00a2*/ 	.short	0x0038
        /*00a4*/ 	.byte	0x00, 0xf4, 0x21, 0x00


	//----- nvinfo : EIATTR_KPARAM_INFO
	.align		4
.L_31:
        /*00a8*/ 	.byte	0x04, 0x17
        /*00aa*/ 	.short	(.L_33 - .L_32)
.L_32:
        /*00ac*/ 	.word	0x00000000
        /*00b0*/ 	.short	0x0006
        /*00b2*/ 	.short	0x0030
        /*00b4*/ 	.byte	0x00, 0xf4, 0x21, 0x00


	//----- nvinfo : EIATTR_KPARAM_INFO
	.align		4
.L_33:
        /*00b8*/ 	.byte	0x04, 0x17
        /*00ba*/ 	.short	(.L_35 - .L_34)
.L_34:
        /*00bc*/ 	.word	0x00000000
        /*00c0*/ 	.short	0x0005
        /*00c2*/ 	.short	0x0028
        /*00c4*/ 	.byte	0x00, 0xf4, 0x21, 0x00


	//----- nvinfo : EIATTR_KPARAM_INFO
	.align		4
.L_35:
        /*00c8*/ 	.byte	0x04, 0x17
        /*00ca*/ 	.short	(.L_37 - .L_36)
.L_36:
        /*00cc*/ 	.word	0x00000000
        /*00d0*/ 	.short	0x0004
        /*00d2*/ 	.short	0x0020
        /*00d4*/ 	.byte	0x00, 0xf4, 0x21, 0x00


	//----- nvinfo : EIATTR_KPARAM_INFO
	.align		4
.L_37:
        /*00d8*/ 	.byte	0x04, 0x17
        /*00da*/ 	.short	(.L_39 - .L_38)
.L_38:
        /*00dc*/ 	.word	0x00000000
        /*00e0*/ 	.short	0x0003
        /*00e2*/ 	.short	0x0018
        /*00e4*/ 	.byte	0x00, 0xf4, 0x21, 0x00


	//----- nvinfo : EIATTR_KPARAM_INFO
	.align		4
.L_39:
        /*00e8*/ 	.byte	0x04, 0x17
        /*00ea*/ 	.short	(.L_41 - .L_40)
.L_40:
        /*00ec*/ 	.word	0x00000000
        /*00f0*/ 	.short	0x0002
        /*00f2*/ 	.short	0x0010
        /*00f4*/ 	.byte	0x00, 0xf4, 0x21, 0x00


	//----- nvinfo : EIATTR_KPARAM_INFO
	.align		4
.L_41:
        /*00f8*/ 	.byte	0x04, 0x17
        /*00fa*/ 	.short	(.L_43 - .L_42)
.L_42:
        /*00fc*/ 	.word	0x00000000
        /*0100*/ 	.short	0x0001
        /*0102*/ 	.short	0x0008
        /*0104*/ 	.byte	0x00, 0xf4, 0x21, 0x00


	//----- nvinfo : EIATTR_KPARAM_INFO
	.align		4
.L_43:
        /*0108*/ 	.byte	0x04, 0x17
        /*010a*/ 	.short	(.L_45 - .L_44)
.L_44:
        /*010c*/ 	.word	0x00000000
        /*0110*/ 	.short	0x0000
        /*0112*/ 	.short	0x0000
        /*0114*/ 	.byte	0x00, 0xf4, 0x21, 0x00


	//----- nvinfo : EIATTR_SPARSE_MMA_MASK
	.align		4
.L_45:
        /*0118*/ 	.byte	0x03, 0x50
        /*011a*/ 	.short	0x0000


	//----- nvinfo : EIATTR_MAXREG_COUNT
	.align		4
        /*011c*/ 	.byte	0x03, 0x1b
        /*011e*/ 	.short	0x00ff


	//----- nvinfo : EIATTR_EXIT_INSTR_OFFSETS
	.align		4
        /*0120*/ 	.byte	0x04, 0x1c
        /*0122*/ 	.short	(.L_47 - .L_46)


	//   ....[0]....
.L_46:
        /*0124*/ 	.word	0x00001e90


	//   ....[1]....
        /*0128*/ 	.word	0x00001eb0


	//----- nvinfo : EIATTR_REQNTID
	.align		4
.L_47:
        /*012c*/ 	.byte	0x04, 0x10
        /*012e*/ 	.short	(.L_49 - .L_48)
.L_48:
        /*0130*/ 	.word	0x00000080
        /*0134*/ 	.word	0x00000001
        /*0138*/ 	.word	0x00000001


	//----- nvinfo : EIATTR_CBANK_PARAM_SIZE
	.align		4
.L_49:
        /*013c*/ 	.byte	0x03, 0x19
        /*013e*/ 	.short	0x0080


	//----- nvinfo : EIATTR_PARAM_CBANK
	.align		4
        /*0140*/ 	.byte	0x04, 0x0a
        /*0142*/ 	.short	(.L_51 - .L_50)
	.align		4
.L_50:
        /*0144*/ 	.word	index@(.nv.constant0.triton_poi_fused_cat_relu_9)
        /*0148*/ 	.short	0x0210
        /*014a*/ 	.short	0x0080


	//----- nvinfo : EIATTR_SW_WAR
	.align		4
.L_51:
        /*014c*/ 	.byte	0x04, 0x36
        /*014e*/ 	.short	(.L_53 - .L_52)
.L_52:
        /*0150*/ 	.word	0x00000008
.L_53:


//--------------------- .nv.callgraph             --------------------------
	.section	.nv.callgraph,"",@"SHT_CUDA_CALLGRAPH"
	.align	4
	.sectionentsize	8
	.align		4
        /*0000*/ 	.word	0x00000000
	.align		4
        /*0004*/ 	.word	0xffffffff
	.align		4
        /*0008*/ 	.word	0x00000000
	.align		4
        /*000c*/ 	.word	0xfffffffe
	.align		4
        /*0010*/ 	.word	0x00000000
	.align		4
        /*0014*/ 	.word	0xfffffffd
	.align		4
        /*0018*/ 	.word	0x00000000
	.align		4
        /*001c*/ 	.word	0xfffffffc


//--------------------- .nv.constant4             --------------------------
	.section	.nv.constant4,"a",@progbits
	.align	8
	.align		8
.nv.constant4:
        /*0000*/ 	.dword	_$_str
	.align		8
        /*0008*/ 	.dword	_$_str_$_2


//--------------------- .text.triton_poi_fused_cat_relu_9 --------------------------
	.section	.text.triton_poi_fused_cat_relu_9,"ax",@progbits
	.align	128
        .global         triton_poi_fused_cat_relu_9
        .type           triton_poi_fused_cat_relu_9,@function
        .size           triton_poi_fused_cat_relu_9,(.L_x_1 - triton_poi_fused_cat_relu_9)
        .other          triton_poi_fused_cat_relu_9,@"STO_CUDA_ENTRY STV_DEFAULT"
triton_poi_fused_cat_relu_9:
.text.triton_poi_fused_cat_relu_9:
[----:B------:R-:W0:Y:S01]  /*0000*/  LDC R1, c[0x0][0x28] ;  /* 0x00000a00ff017b82 */ /* 0x000e220000000800 */
[----:B------:R-:W1:Y:S07]  /*0010*/  S2R R2, SR_TID.X ;  /* 0x0000000000027919 */ /* 0x000e6e0000002100 */
[----:B------:R-:W2:Y:S01]  /*0020*/  S2UR UR4, SR_CTAID.X ;  /* 0x00000000000479c3 */ /* 0x000ea20000002500 */
[----:B------:R-:W3:Y:S07]  /*0030*/  S2R R3, SR_CTAID.Y ;  /* 0x0000000000037919 */ /* 0x000eee0000002600 */
[----:B------:R-:W4:Y:S01]  /*0040*/  LDC.64 R14, c[0x0][0x260] ;  /* 0x00009800ff0e7b82 */ /* 0x000f220000000a00 */
[----:B------:R-:W-:-:S02]  /*0050*/  IMAD.MOV.U32 R7, RZ, RZ, RZ ;  /* 0x000000ffff077224 */ /* 0x000fc400078e00ff */
[----:B------:R-:W-:-:S05]  /*0060*/  IMAD.MOV.U32 R47, RZ, RZ, 0x3e800000 ;  /* 0x3e800000ff2f7424 */ /* 0x000fca00078e00ff */
[----:B------:R-:W5:Y:S01]  /*0070*/  LDC.64 R12, c[0x0][0x258] ;  /* 0x00009600ff0c7b82 */ /* 0x000f620000000a00 */
[----:B--2---:R-:W-:-:S07]  /*0080*/  USHF.L.U32 UR4, UR4, 0x1, URZ ;  /* 0x0000000104047899 */ /* 0x004fce000800063f */
[----:B------:R-:W2:Y:S01]  /*0090*/  LDC.64 R36, c[0x0][0x250] ;  /* 0x00009400ff247b82 */ /* 0x000ea20000000a00 */
[----:B-1----:R-:W-:Y:S01]  /*00a0*/  IMAD.SHL.U32 R0, R2, 0x4, RZ ;  /* 0x0000000402007824 */ /* 0x002fe200078e00ff */
[----:B------:R-:W-:-:S06]  /*00b0*/  SHF.R.U32.HI R11, RZ, 0x6, R2 ;  /* 0x00000006ff0b7819 */ /* 0x000fcc0000011602 */
[----:B------:R-:W1:Y:S01]  /*00c0*/  LDC.64 R24, c[0x0][0x248] ;  /* 0x00009200ff187b82 */ /* 0x000e620000000a00 */
[----:B------:R-:W-:Y:S02]  /*00d0*/  LOP3.LUT R0, R0, 0xfc, RZ, 0xc0, !PT ;  /* 0x000000fc00007812 */ /* 0x000fe400078ec0ff */
[----:B------:R-:W-:-:S03]  /*00e0*/  SGXT.U32 R11, R11, 0x1 ;  /* 0x000000010b0b781a */ /* 0x000fc60000000000 */
[----:B---3--:R-:W-:Y:S01]  /*00f0*/  IMAD R46, R3, 0x100, R0 ;  /* 0x00000100032e7824 */ /* 0x008fe200078e0200 */
[----:B------:R-:W-:Y:S01]  /*0100*/  LOP3.LUT R11, R11, UR4, RZ, 0xfc, !PT ;  /* 0x000000040b0b7c12 */ /* 0x000fe2000f8efcff */
[----:B------:R-:W-:Y:S01]  /*0110*/  ULDC.64 UR4, c[0x0][0x208] ;  /* 0x0000820000047ab9 */ /* 0x000fe20000000a00 */
[----:B------:R-:W3:Y:S01]  /*0120*/  LDC.64 R30, c[0x0][0x210] ;  /* 0x00008400ff1e7b82 */ /* 0x000ee20000000a00 */
[----:B------:R-:W-:Y:S01]  /*0130*/  IMAD.HI R9, R46, 0x2e8ba2e9, RZ ;  /* 0x2e8ba2e92e097827 */ /* 0x000fe200078e02ff */
[----:B------:R-:W-:-:S03]  /*0140*/  ISETP.GE.AND P1, PT, R11, 0x100, PT ;  /* 0x000001000b00780c */ /* 0x000fc60003f26270 */
[C---:B------:R-:W-:Y:S01]  /*0150*/  VIADD R23, R46.reuse, 0x1 ;  /* 0x000000012e177836 */ /* 0x040fe20000000000 */
[----:B------:R-:W-:Y:S02]  /*0160*/  SHF.R.U32.HI R0, RZ, 0x1f, R9 ;  /* 0x0000001fff007819 */ /* 0x000fe40000011609 */
[----:B------:R-:W-:Y:S01]  /*0170*/  ISETP.LT.AND P0, PT, R46, 0xb0, !P1 ;  /* 0x000000b02e00780c */ /* 0x000fe20004f01270 */
[----:B------:R-:W1:Y:S01]  /*0180*/  LDC.64 R34, c[0x0][0x268] ;  /* 0x00009a00ff227b82 */ /* 0x000e620000000a00 */
[----:B------:R-:W-:Y:S01]  /*0190*/  LEA.HI.SX32 R9, R9, R0, 0x1d ;  /* 0x0000000009097211 */ /* 0x000fe200078feaff */
[----:B------:R-:W-:-:S06]  /*01a0*/  IMAD.HI R0, R23, 0x2e8ba2e9, RZ ;  /* 0x2e8ba2e917007827 */ /* 0x000fcc00078e02ff */
[----:B------:R-:W1:Y:S01]  /*01b0*/  LDC.64 R26, c[0x0][0x270] ;  /* 0x00009c00ff1a7b82 */ /* 0x000e620000000a00 */
[----:B------:R-:W-:Y:S01]  /*01c0*/  SHF.R.U32.HI R3, RZ, 0x1f, R0 ;  /* 0x0000001fff037819 */ /* 0x000fe20000011600 */
[----:B------:R-:W-:-:S06]  /*01d0*/  IMAD R6, R9, -0x2c, R46 ;  /* 0xffffffd409067824 */ /* 0x000fcc00078e022e */
[----:B------:R-:W1:Y:S01]  /*01e0*/  LDC.64 R28, c[0x0][0x278] ;  /* 0x00009e00ff1c7b82 */ /* 0x000e620000000a00 */
[----:B------:R-:W-:Y:S01]  /*01f0*/  LEA.HI.SX32 R0, R0, R3, 0x1d ;  /* 0x0000000300007211 */ /* 0x000fe200078feaff */
[C---:B----4-:R-:W-:Y:S01]  /*0200*/  IMAD.WIDE R2, R6.reuse, 0x4, R14 ;  /* 0x0000000406027825 */ /* 0x050fe200078e020e */
[----:B------:R-:W-:-:S03]  /*0210*/  ISETP.GT.AND P4, PT, R6, 0x20, P0 ;  /* 0x000000200600780c */ /* 0x000fc60000784270 */
[----:B------:R-:W-:Y:S02]  /*0220*/  IMAD.MOV.U32 R54, RZ, RZ, RZ ;  /* 0x000000ffff367224 */ /* 0x000fe400078e00ff */
[----:B------:R-:W-:Y:S01]  /*0230*/  IMAD.MOV.U32 R57, RZ, RZ, RZ ;  /* 0x000000ffff397224 */ /* 0x000fe200078e00ff */
[----:B------:R-:W-:Y:S01]  /*0240*/  HFMA2.MMA R21, -RZ, RZ, 0, 0 ;  /* 0x00000000ff157435 */ /* 0x000fe200000001ff */
[----:B------:R-:W-:Y:S01]  /*0250*/  IMAD R23, R0, -0x2c, R23 ;  /* 0xffffffd400177824 */ /* 0x000fe200078e0217 */
[----:B------:R-:W-:Y:S01]  /*0260*/  HFMA2.MMA R0, -RZ, RZ, 0, 0 ;  /* 0x00000000ff007435 */ /* 0x000fe200000001ff */
[----:B------:R-:W-:Y:S02]  /*0270*/  IMAD.MOV.U32 R10, RZ, RZ, RZ ;  /* 0x000000ffff0a7224 */ /* 0x000fe400078e00ff */
[----:B------:R-:W-:Y:S01]  /*0280*/  IMAD.MOV.U32 R52, RZ, RZ, RZ ;  /* 0x000000ffff347224 */ /* 0x000fe200078e00ff */
[----:B------:R-:W-:Y:S01]  /*0290*/  ISETP.GT.AND P5, PT, R23, 0x20, P0 ;  /* 0x000000201700780c */ /* 0x000fe200007a4270 */
[----:B------:R-:W-:-:S02]  /*02a0*/  IMAD.MOV.U32 R8, RZ, RZ, RZ ;  /* 0x000000ffff087224 */ /* 0x000fc400078e00ff */
[----:B------:R-:W-:Y:S01]  /*02b0*/  IMAD.MOV.U32 R18, RZ, RZ, RZ ;  /* 0x000000ffff127224 */ /* 0x000fe200078e00ff */
[----:B------:R-:W-:Y:S02]  /*02c0*/  CS2R R60, SRZ ;  /* 0x00000000003c7805 */ /* 0x000fe4000001ff00 */
[----:B------:R-:W-:Y:S01]  /*02d0*/  MOV R58, RZ ;  /* 0x000000ff003a7202 */ /* 0x000fe20000000f00 */
[----:B------:R4:W3:Y:S01]  /*02e0*/  @P4 LDG.E.EL R0, desc[UR4][R2.64+-0x84] ;  /* 0xffff7c0402004981 */ /* 0x0008e2000c2e1900 */
[----:B------:R-:W-:Y:S01]  /*02f0*/  IMAD.WIDE R4, R23, 0x4, R14 ;  /* 0x0000000417047825 */ /* 0x000fe200078e020e */
[----:B------:R-:W-:-:S04]  /*0300*/  P2R R19, PR, RZ, 0x2 ;  /* 0x00000002ff137803 */ /* 0x000fc80000000000 */
[----:B------:R-:W3:Y:S01]  /*0310*/  @P5 LDG.E.EL R7, desc[UR4][R4.64+-0x84] ;  /* 0xffff7c0404075981 */ /* 0x000ee2000c2e1900 */
[----:B------:R-:W-:-:S04]  /*0320*/  IMAD R22, R9, 0x100, R11 ;  /* 0x0000010009167824 */ /* 0x000fc800078e020b */
[----:B------:R-:W-:-:S04]  /*0330*/  IMAD R22, R22, 0xb, RZ ;  /* 0x0000000b16167824 */ /* 0x000fc800078e02ff */
[----:B------:R-:W-:Y:S02]  /*0340*/  IMAD.IADD R20, R6, 0x1, R22 ;  /* 0x0000000106147824 */ /* 0x000fe400078e0216 */
[----:B----4-:R-:W-:Y:S01]  /*0350*/  VIADD R2, R22, 0xffffffea ;  /* 0xffffffea16027836 */ /* 0x010fe20000000000 */
[----:B------:R-:W-:Y:S02]  /*0360*/  IADD3 R53, R23, R22, RZ ;  /* 0x0000001617357210 */ /* 0x000fe40007ffe0ff */
[----:B------:R-:W-:Y:S01]  /*0370*/  IADD3 R49, R20, -0x21, RZ ;  /* 0xffffffdf14317810 */ /* 0x000fe20007ffe0ff */
[----:B------:R-:W-:Y:S02]  /*0380*/  IMAD.IADD R51, R23, 0x1, R2 ;  /* 0x0000000117337824 */ /* 0x000fe400078e0202 */
[----:B-----5:R-:W-:-:S04]  /*0390*/  IMAD.WIDE R38, R6, 0x4, R12 ;  /* 0x0000000406267825 */ /* 0x020fc800078e020c */
[----:B--2---:R-:W-:Y:S01]  /*03a0*/  IMAD.WIDE R40, R49, 0x4, R36 ;  /* 0x0000000431287825 */ /* 0x004fe200078e0224 */
[----:B------:R2:W4:Y:S03]  /*03b0*/  @P4 LDG.E.EL R54, desc[UR4][R38.64+-0x84] ;  /* 0xffff7c0426364981 */ /* 0x000526000c2e1900 */
[----:B------:R-:W-:Y:S01]  /*03c0*/  IMAD.MOV.U32 R3, RZ, RZ, RZ ;  /* 0x000000ffff037224 */ /* 0x000fe200078e00ff */
[----:B------:R5:W4:Y:S01]  /*03d0*/  @P4 LDG.E.EL R57, desc[UR4][R40.64] ;  /* 0x0000000428394981 */ /* 0x000b22000c2e1900 */
[----:B-1----:R-:W-:-:S04]  /*03e0*/  IMAD.WIDE R16, R51, 0x4, R24 ;  /* 0x0000000433107825 */ /* 0x002fc800078e0218 */
[----:B------:R-:W-:Y:S02]  /*03f0*/  VIADD R59, R53, 0xffffffdf ;  /* 0xffffffdf353b7836 */ /* 0x000fe40000000000 */
[----:B--2---:R-:W-:-:S04]  /*0400*/  IMAD.WIDE R38, R23, 0x4, R12 ;  /* 0x0000000417267825 */ /* 0x004fc800078e020c */
[----:B-----5:R-:W-:Y:S01]  /*0410*/  IMAD.WIDE R40, R59, 0x4, R36 ;  /* 0x000000043b287825 */ /* 0x020fe200078e0224 */
[----:B------:R1:W2:Y:S04]  /*0420*/  @P5 LDG.E.EL R10, desc[UR4][R38.64+-0x84] ;  /* 0xffff7c04260a5981 */ /* 0x0002a8000c2e1900 */
[----:B------:R-:W5:Y:S01]  /*0430*/  @P5 LDG.E.EL R52, desc[UR4][R40.64] ;  /* 0x0000000428345981 */ /* 0x000f62000c2e1900 */
[----:B0-----:R-:W-:-:S04]  /*0440*/  IMAD.WIDE R48, R49, 0x4, R28 ;  /* 0x0000000431307825 */ /* 0x001fc800078e021c */
[----:B------:R-:W-:Y:S01]  /*0450*/  IMAD.WIDE R44, R23, 0x4, R34 ;  /* 0x00000004172c7825 */ /* 0x000fe200078e0222 */
[----:B-1----:R-:W-:Y:S01]  /*0460*/  CS2R R38, SRZ ;  /* 0x0000000000267805 */ /* 0x002fe2000001ff00 */
[----:B------:R-:W2:Y:S04]  /*0470*/  @P4 LDG.E.EL R61, desc[UR4][R48.64] ;  /* 0x00000004303d4981 */ /* 0x000ea8000c2e1900 */
[----:B------:R-:W2:Y:S01]  /*0480*/  @P5 LDG.E.EL R60, desc[UR4][R44.64+-0x84] ;  /* 0xffff7c042c3c5981 */ /* 0x000ea2000c2e1900 */
[----:B---3--:R-:W-:Y:S01]  /*0490*/  IMAD.WIDE R50, R51, 0x4, R30 ;  /* 0x0000000433327825 */ /* 0x008fe200078e021e */
[----:B------:R-:W-:-:S05]  /*04a0*/  SEL R0, R0, RZ, P4 ;  /* 0x000000ff00007207 */ /* 0x000fca0002000000 */
[----:B------:R-:W-:Y:S01]  /*04b0*/  FADD R55, R0, 0.0010000000474974513054 ;  /* 0x3a83126f00377421 */ /* 0x000fe20000000000 */
[----:B------:R-:W-:-:S05]  /*04c0*/  SEL R7, R7, RZ, P5 ;  /* 0x000000ff07077207 */ /* 0x000fca0002800000 */
[----:B------:R-:W0:Y:S01]  /*04d0*/  MUFU.SQRT R55, R55 ;  /* 0x0000003700377308 */ /* 0x000e220000002000 */
[----:B------:R-:W-:-:S07]  /*04e0*/  FADD R56, R7, 0.0010000000474974513054 ;  /* 0x3a83126f07387421 */ /* 0x000fce0000000000 */
[----:B------:R-:W1:Y:S01]  /*04f0*/  MUFU.SQRT R56, R56 ;  /* 0x0000003800387308 */ /* 0x000e620000002000 */
[C---:B0-----:R-:W-:Y:S02]  /*0500*/  FSETP.GT.AND P6, PT, R55.reuse, 8.50705917302346158658e+37, PT ;  /* 0x7e8000003700780b */ /* 0x041fe40003fc4000 */
[----:B------:R-:W-:Y:S02]  /*0510*/  FSETP.GEU.AND P2, PT, R55, 1.175494350822287508e-38, PT ;  /* 0x008000003700780b */ /* 0x000fe40003f4e000 */
[----:B------:R-:W-:Y:S02]  /*0520*/  FSEL R4, R47, 1, P6 ;  /* 0x3f8000002f047808 */ /* 0x000fe40003000000 */
[----:B-1----:R-:W-:-:S07]  /*0530*/  FSETP.GT.AND P3, PT, R56, 8.50705917302346158658e+37, PT ;  /* 0x7e8000003800780b */ /* 0x002fce0003f64000 */
[----:B------:R-:W-:Y:S01]  /*0540*/  @P6 FMUL R55, R55, 0.25 ;  /* 0x3e80000037376820 */ /* 0x000fe20000400000 */
[----:B------:R-:W-:Y:S01]  /*0550*/  FSETP.GEU.AND P6, PT, R56, 1.175494350822287508e-38, PT ;  /* 0x008000003800780b */ /* 0x000fe20003fce000 */
[----:B------:R-:W-:Y:S02]  /*0560*/  @!P2 FMUL R4, R4, 16777216 ;  /* 0x4b8000000404a820 */ /* 0x000fe40000400000 */
[----:B------:R-:W-:Y:S01]  /*0570*/  @!P2 FMUL R55, R55, 16777216 ;  /* 0x4b8000003737a820 */ /* 0x000fe20000400000 */
[----:B------:R-:W-:-:S04]  /*0580*/  ISETP.GT.AND P2, PT, R6, 0x15, PT ;  /* 0x000000150600780c */ /* 0x000fc80003f44270 */
[----:B------:R-:W-:Y:S01]  /*0590*/  ISETP.LT.AND P2, PT, R23, 0x21, P2 ;  /* 0x000000211700780c */ /* 0x000fe20001741270 */
[----:B------:R-:W-:Y:S01]  /*05a0*/  @P3 FMUL R56, R56, 0.25 ;  /* 0x3e80000038383820 */ /* 0x000fe20000400000 */
[----:B------:R-:W-:Y:S01]  /*05b0*/  FSEL R5, R47, 1, P3 ;  /* 0x3f8000002f057808 */ /* 0x000fe20001800000 */
[----:B------:R-:W-:Y:S01]  /*05c0*/  VIADD R7, R6, 0xffffffea ;  /* 0xffffffea06077836 */ /* 0x000fe20000000000 */
[----:B------:R-:W-:Y:S01]  /*05d0*/  ISETP.LT.AND P3, PT, R11, 0x100, P2 ;  /* 0x000001000b00780c */ /* 0x000fe20001761270 */
[----:B------:R-:W-:Y:S02]  /*05e0*/  @!P6 FMUL R56, R56, 16777216 ;  /* 0x4b8000003838e820 */ /* 0x000fe40000400000 */
[----:B------:R-:W-:Y:S01]  /*05f0*/  @!P6 FMUL R5, R5, 16777216 ;  /* 0x4b8000000505e820 */ /* 0x000fe20000400000 */
[----:B------:R-:W-:Y:S02]  /*0600*/  ISETP.LT.AND P3, PT, R46, 0xb0, P3 ;  /* 0x000000b02e00780c */ /* 0x000fe40001f61270 */
[----:B------:R-:W-:-:S02]  /*0610*/  ISETP.LT.U32.AND P6, PT, R7, 0xb, P0 ;  /* 0x0000000b0700780c */ /* 0x000fc400007c1070 */
[----:B------:R-:W-:Y:S02]  /*0620*/  IADD3 R43, R22, R7, RZ ;  /* 0x00000007162b7210 */ /* 0x000fe40007ffe0ff */
[----:B------:R-:W-:-:S03]  /*0630*/  MOV R0, RZ ;  /* 0x000000ff00007202 */ /* 0x000fc60000000f00 */
[----:B------:R-:W-:-:S04]  /*0640*/  IMAD.WIDE R32, R43, 0x4, R24 ;  /* 0x000000042b207825 */ /* 0x000fc800078e0218 */
[----:B------:R0:W3:Y:S04]  /*0650*/  @P3 LDG.E.EL R0, desc[UR4][R16.64] ;  /* 0x0000000410003981 */ /* 0x0000e8000c2e1900 */
[----:B------:R1:W3:Y:S04]  /*0660*/  @P6 LDG.E.EL R3, desc[UR4][R32.64] ;  /* 0x0000000420036981 */ /* 0x0002e8000c2e1900 */
[----:B------:R-:W3:Y:S01]  /*0670*/  @P3 LDG.E.EL R58, desc[UR4][R50.64] ;  /* 0x00000004323a3981 */ /* 0x000ee2000c2e1900 */
[----:B0-----:R-:W-:-:S04]  /*0680*/  IMAD.WIDE R16, R43, 0x4, R30 ;  /* 0x000000042b107825 */ /* 0x001fc800078e021e */
[C---:B-1----:R-:W-:Y:S01]  /*0690*/  IMAD.WIDE R32, R6.reuse, 0x4, R34 ;  /* 0x0000000406207825 */ /* 0x042fe200078e0222 */
[----:B------:R0:W3:Y:S03]  /*06a0*/  @P6 LDG.E.EL R8, desc[UR4][R16.64] ;  /* 0x0000000410086981 */ /* 0x0000e6000c2e1900 */
[--C-:B------:R-:W-:Y:S01]  /*06b0*/  IMAD.WIDE R42, R6, 0x4, R26.reuse ;  /* 0x00000004062a7825 */ /* 0x100fe200078e021a */
[----:B------:R1:W3:Y:S04]  /*06c0*/  @P4 LDG.E.EL R18, desc[UR4][R32.64+-0x84] ;  /* 0xffff7c0420124981 */ /* 0x0002e8000c2e1900 */
[----:B------:R2:W3:Y:S01]  /*06d0*/  @P4 LDG.E.EL R21, desc[UR4][R42.64+-0x84] ;  /* 0xffff7c042a154981 */ /* 0x0004e2000c2e1900 */
[----:B0-----:R-:W-:-:S05]  /*06e0*/  IMAD.WIDE R16, R23, 0x4, R26 ;  /* 0x0000000417107825 */ /* 0x001fca00078e021a */
[----:B------:R0:W3:Y:S01]  /*06f0*/  @P5 LDG.E.EL R38, desc[UR4][R16.64+-0x84] ;  /* 0xffff7c0410265981 */ /* 0x0000e2000c2e1900 */
[----:B-1----:R-:W-:-:S05]  /*0700*/  IMAD.WIDE R32, R59, 0x4, R28 ;  /* 0x000000043b207825 */ /* 0x002fca00078e021c */
[----:B------:R1:W3:Y:S01]  /*0710*/  @P5 LDG.E.EL R39, desc[UR4][R32.64] ;  /* 0x0000000420275981 */ /* 0x0002e2000c2e1900 */
[----:B------:R-:W0:Y:S01]  /*0720*/  MUFU.RCP R55, R55 ;  /* 0x0000003700377308 */ /* 0x000e220000001000 */
[----:B--2---:R-:W-:-:S07]  /*0730*/  VIADD R43, R46, 0x2 ;  /* 0x000000022e2b7836 */ /* 0x004fce0000000000 */
[----:B------:R-:W1:Y:S01]  /*0740*/  MUFU.RCP R56, R56 ;  /* 0x0000003800387308 */ /* 0x000e620000001000 */
[----:B------:R-:W-:Y:S01]  /*0750*/  IMAD.HI R41, R43, 0x2e8ba2e9, RZ ;  /* 0x2e8ba2e92b297827 */ /* 0x000fe200078e02ff */
[----:B----4-:R-:W-:Y:S02]  /*0760*/  SEL R54, R54, RZ, P4 ;  /* 0x000000ff36367207 */ /* 0x010fe40002000000 */
[----:B------:R-:W-:Y:S02]  /*0770*/  SEL R57, R57, RZ, P4 ;  /* 0x000000ff39397207 */ /* 0x000fe40002000000 */
[----:B------:R-:W-:Y:S01]  /*0780*/  SHF.R.U32.HI R42, RZ, 0x1f, R41 ;  /* 0x0000001fff2a7819 */ /* 0x000fe20000011629 */
[----:B0-----:R-:W-:Y:S01]  /*0790*/  FMUL R55, R55, R4 ;  /* 0x0000000437377220 */ /* 0x001fe20000400000 */
[----:B------:R-:W-:Y:S01]  /*07a0*/  SEL R17, R10, RZ, P5 ;  /* 0x000000ff0a117207 */ /* 0x000fe20002800000 */
[----:B------:R-:W-:Y:S01]  /*07b0*/  FADD R4, R57, -R54 ;  /* 0x8000003639047221 */ /* 0x000fe20000000000 */
[----:B-----5:R-:W-:-:S02]  /*07c0*/  SEL R52, R52, RZ, P5 ;  /* 0x000000ff34347207 */ /* 0x020fc40002800000 */
[----:B------:R-:W-:Y:S01]  /*07d0*/  LEA.HI.SX32 R42, R41, R42, 0x1d ;  /* 0x0000002a292a7211 */ /* 0x000fe200078feaff */
[----:B------:R-:W-:Y:S02]  /*07e0*/  VIADD R40, R46, 0x3 ;  /* 0x000000032e287836 */ /* 0x000fe40000000000 */
[----:B------:R-:W-:Y:S01]  /*07f0*/  FMUL R4, R55, R4 ;  /* 0x0000000437047220 */ /* 0x000fe20000400000 */
[----:B-1----:R-:W-:Y:S01]  /*0800*/  FMUL R32, R56, R5 ;  /* 0x0000000538207220 */ /* 0x002fe20000400000 */
[----:B------:R-:W-:Y:S01]  /*0810*/  IMAD R43, R42, -0x2c, R43 ;  /* 0xffffffd42a2b7824 */ /* 0x000fe200078e022b */
[----:B------:R-:W-:Y:S01]  /*0820*/  SEL R60, R60, RZ, P5 ;  /* 0x000000ff3c3c7207 */ /* 0x000fe20002800000 */
[----:B------:R-:W-:Y:S01]  /*0830*/  IMAD.HI R50, R40, 0x2e8ba2e9, RZ ;  /* 0x2e8ba2e928327827 */ /* 0x000fe200078e02ff */
[----:B------:R-:W-:Y:S01]  /*0840*/  CS2R R48, SRZ ;  /* 0x0000000000307805 */ /* 0x000fe2000001ff00 */
[----:B------:R-:W0:Y:S03]  /*0850*/  LDC.64 R56, c[0x0][0x218] ;  /* 0x00008600ff387b82 */ /* 0x000e260000000a00 */
[----:B------:R-:W-:-:S04]  /*0860*/  SHF.R.U32.HI R45, RZ, 0x1f, R50 ;  /* 0x0000001fff2d7819 */ /* 0x000fc80000011632 */
[----:B------:R-:W-:-:S05]  /*0870*/  LEA.HI.SX32 R45, R50, R45, 0x1d ;  /* 0x0000002d322d7211 */ /* 0x000fca00078feaff */
[----:B------:R-:W-:Y:S02]  /*0880*/  IMAD R16, R45, -0x2c, R40 ;  /* 0xffffffd42d107824 */ /* 0x000fe400078e0228 */
[----:B------:R-:W-:Y:S02]  /*0890*/  VIADD R41, R43, 0xffffffea ;  /* 0xffffffea2b297836 */ /* 0x000fe40000000000 */
[----:B------:R-:W-:Y:S01]  /*08a0*/  IMAD.IADD R45, R16, 0x1, R2 ;  /* 0x00000001102d7824 */ /* 0x000fe200078e0202 */
[----:B---3--:R-:W-:Y:S01]  /*08b0*/  SEL R5, R3, RZ, P6 ;  /* 0x000000ff03057207 */ /* 0x008fe20003000000 */
[----:B------:R-:W-:-:S04]  /*08c0*/  FADD R3, R52, -R17 ;  /* 0x8000001134037221 */ /* 0x000fc80000000000 */
[----:B------:R-:W-:Y:S01]  /*08d0*/  FMUL R3, R32, R3 ;  /* 0x0000000320037220 */ /* 0x000fe20000400000 */
[----:B------:R-:W-:Y:S02]  /*08e0*/  SEL R8, R8, RZ, P6 ;  /* 0x000000ff08087207 */ /* 0x000fe40003000000 */
[----:B------:R-:W-:Y:S02]  /*08f0*/  SEL R33, R18, RZ, P4 ;  /* 0x000000ff12217207 */ /* 0x000fe40002000000 */
[----:B------:R-:W-:Y:S02]  /*0900*/  SEL R10, R21, RZ, P4 ;  /* 0x000000ff150a7207 */ /* 0x000fe40002000000 */
[----:B------:R-:W-:Y:S02]  /*0910*/  ISETP.GE.U32.AND P6, PT, R7, 0xb, PT ;  /* 0x0000000b0700780c */ /* 0x000fe40003fc6070 */
[----:B------:R-:W-:Y:S01]  /*0920*/  SEL R7, R61, RZ, P4 ;  /* 0x000000ff3d077207 */ /* 0x000fe20002000000 */
[----:B------:R-:W-:Y:S01]  /*0930*/  FFMA R4, R33, R4, R10 ;  /* 0x0000000421047223 */ /* 0x000fe2000000000a */
[----:B------:R-:W-:-:S02]  /*0940*/  SEL R21, R38, RZ, P5 ;  /* 0x000000ff26157207 */ /* 0x000fc40002800000 */
[----:B------:R-:W-:Y:S01]  /*0950*/  ISETP.GT.AND P4, PT, R43, 0x20, P0 ;  /* 0x000000202b00780c */ /* 0x000fe20000784270 */
[----:B------:R-:W-:Y:S02]  /*0960*/  FADD R7, R7, R4 ;  /* 0x0000000407077221 */ /* 0x000fe40000000000 */
[----:B------:R-:W-:Y:S01]  /*0970*/  FFMA R4, R60, R3, R21 ;  /* 0x000000033c047223 */ /* 0x000fe20000000015 */
[----:B------:R-:W-:Y:S01]  /*0980*/  HFMA2.MMA R3, -RZ, RZ, 0, 0 ;  /* 0x00000000ff037435 */ /* 0x000fe200000001ff */
[----:B------:R-:W-:Y:S01]  /*0990*/  IMAD.WIDE R32, R43, 0x4, R14 ;  /* 0x000000042b207825 */ /* 0x000fe200078e020e */
[----:B------:R-:W-:Y:S02]  /*09a0*/  SEL R0, R0, RZ, P3 ;  /* 0x000000ff00007207 */ /* 0x000fe40001800000 */
[----:B------:R-:W-:Y:S02]  /*09b0*/  SEL R17, R58, RZ, P3 ;  /* 0x000000ff3a117207 */ /* 0x000fe40001800000 */
[----:B------:R-:W-:-:S02]  /*09c0*/  SEL R39, R39, RZ, P5 ;  /* 0x000000ff27277207 */ /* 0x000fc40002800000 */
[----:B------:R-:W-:Y:S01]  /*09d0*/  ISETP.GT.AND P3, PT, R6, 0x20, PT ;  /* 0x000000200600780c */ /* 0x000fe20003f64270 */
[----:B------:R-:W-:Y:S01]  /*09e0*/  FADD R5, R5, R8 ;  /* 0x0000000805057221 */ /* 0x000fe20000000000 */
[----:B------:R1:W2:Y:S01]  /*09f0*/  @P4 LDG.E.EL R3, desc[UR4][R32.64+-0x84] ;  /* 0xffff7c0420034981 */ /* 0x0002a2000c2e1900 */
[----:B------:R-:W-:Y:S01]  /*0a00*/  FADD R4, R39, R4 ;  /* 0x0000000427047221 */ /* 0x000fe20000000000 */
[----:B------:R-:W-:Y:S02]  /*0a10*/  @P6 FSEL R5, R7, RZ, P3 ;  /* 0x000000ff07056208 */ /* 0x000fe40001800000 */
[----:B------:R-:W-:Y:S02]  /*0a20*/  ISETP.GT.AND P6, PT, R16, 0x20, P0 ;  /* 0x000000201000780c */ /* 0x000fe400007c4270 */
[----:B------:R-:W-:Y:S01]  /*0a30*/  ISETP.GT.AND P3, PT, R23, 0x20, PT ;  /* 0x000000201700780c */ /* 0x000fe20003f64270 */
[----:B------:R-:W-:-:S03]  /*0a40*/  FADD R0, R0, R17 ;  /* 0x0000001100007221 */ /* 0x000fc60000000000 */
[----:B------:R-:W-:Y:S02]  /*0a50*/  @!P2 FSEL R0, R4, RZ, P3 ;  /* 0x000000ff0400a208 */ /* 0x000fe40001800000 */
[C---:B------:R-:W-:Y:S01]  /*0a60*/  ISETP.GE.AND P2, PT, R16.reuse, 0x21, PT ;  /* 0x000000211000780c */ /* 0x040fe20003f46270 */
[----:B------:R-:W-:Y:S01]  /*0a70*/  IMAD.MOV.U32 R8, RZ, RZ, RZ ;  /* 0x000000ffff087224 */ /* 0x000fe200078e00ff */
[----:B------:R-:W-:Y:S01]  /*0a80*/  ISETP.LT.U32.AND P5, PT, R41, 0xb, P0 ;  /* 0x0000000b2900780c */ /* 0x000fe200007a1070 */
[----:B------:R-:W-:Y:S01]  /*0a90*/  IMAD.WIDE R14, R16, 0x4, R14 ;  /* 0x00000004100e7825 */ /* 0x000fe200078e020e */
[----:B------:R-:W-:Y:S02]  /*0aa0*/  ISETP.GT.AND P2, PT, R43, 0x15, !P2 ;  /* 0x000000152b00780c */ /* 0x000fe40005744270 */
[----:B------:R-:W-:Y:S02]  /*0ab0*/  IADD3 R39, R22, R41, RZ ;  /* 0x0000002916277210 */ /* 0x000fe40007ffe0ff */
[----:B------:R3:W4:Y:S01]  /*0ac0*/  @P6 LDG.E.EL R8, desc[UR4][R14.64+-0x84] ;  /* 0xffff7c040e086981 */ /* 0x000722000c2e1900 */
[----:B------:R-:W-:Y:S01]  /*0ad0*/  ISETP.LT.AND P3, PT, R11, 0x100, P2 ;  /* 0x000001000b00780c */ /* 0x000fe20001761270 */
[----:B------:R-:W-:-:S02]  /*0ae0*/  IMAD.MOV.U32 R7, RZ, RZ, RZ ;  /* 0x000000ffff077224 */ /* 0x000fc400078e00ff */
[----:B-1----:R-:W-:Y:S01]  /*0af0*/  IMAD.WIDE R32, R39, 0x4, R24 ;  /* 0x0000000427207825 */ /* 0x002fe200078e0218 */
[----:B------:R-:W-:-:S03]  /*0b00*/  ISETP.LT.AND P3, PT, R46, 0xb0, P3 ;  /* 0x000000b02e00780c */ /* 0x000fc60001f61270 */
[----:B------:R-:W-:Y:S01]  /*0b10*/  IMAD.WIDE R38, R39, 0x4, R30 ;  /* 0x0000000427267825 */ /* 0x000fe200078e021e */
[----:B------:R-:W5:Y:S01]  /*0b20*/  @P5 LDG.E.EL R7, desc[UR4][R32.64] ;  /* 0x0000000420075981 */ /* 0x000f62000c2e1900 */
[----:B------:R-:W-:Y:S02]  /*0b30*/  MOV R4, RZ ;  /* 0x000000ff00047202 */ /* 0x000fe40000000f00 */
[----:B---3--:R-:W-:Y:S01]  /*0b40*/  CS2R R14, SRZ ;  /* 0x00000000000e7805 */ /* 0x008fe2000001ff00 */
[----:B------:R1:W3:Y:S01]  /*0b50*/  @P5 LDG.E.EL R49, desc[UR4][R38.64] ;  /* 0x0000000426315981 */ /* 0x0002e2000c2e1900 */
[----:B------:R-:W-:-:S04]  /*0b60*/  IMAD.WIDE R24, R45, 0x4, R24 ;  /* 0x000000042d187825 */ /* 0x000fc800078e0218 */
[----:B------:R-:W-:Y:S01]  /*0b70*/  IMAD.WIDE R44, R45, 0x4, R30 ;  /* 0x000000042d2c7825 */ /* 0x000fe200078e021e */
[----:B------:R0:W3:Y:S04]  /*0b80*/  @P3 LDG.E.EL R4, desc[UR4][R24.64] ;  /* 0x0000000418043981 */ /* 0x0000e8000c2e1900 */
[----:B------:R0:W3:Y:S01]  /*0b90*/  @P3 LDG.E.EL R14, desc[UR4][R44.64] ;  /* 0x000000042c0e3981 */ /* 0x0000e2000c2e1900 */
[----:B-1----:R-:W-:-:S04]  /*0ba0*/  IMAD.WIDE R38, R43, 0x4, R12 ;  /* 0x000000042b267825 */ /* 0x002fc800078e020c */
[----:B------:R-:W-:Y:S01]  /*0bb0*/  IMAD.WIDE R32, R16, 0x4, R12 ;  /* 0x0000000410207825 */ /* 0x000fe200078e020c */
[----:B0-----:R-:W0:Y:S03]  /*0bc0*/  LDC.64 R24, c[0x0][0x230] ;  /* 0x00008c00ff187b82 */ /* 0x001e260000000a00 */
[----:B------:R-:W-:Y:S01]  /*0bd0*/  IMAD.MOV.U32 R2, RZ, RZ, RZ ;  /* 0x000000ffff027224 */ /* 0x000fe200078e00ff */
[----:B------:R-:W-:Y:S01]  /*0be0*/  HFMA2.MMA R42, -RZ, RZ, 0, 0 ;  /* 0x00000000ff2a7435 */ /* 0x000fe200000001ff */
[----:B------:R-:W-:-:S04]  /*0bf0*/  IMAD.IADD R10, R43, 0x1, R22 ;  /* 0x000000012b0a7824 */ /* 0x000fc800078e0216 */
[----:B------:R1:W3:Y:S01]  /*0c00*/  @P4 LDG.E.EL R2, desc[UR4][R38.64+-0x84] ;  /* 0xffff7c0426024981 */ /* 0x0002e2000c2e1900 */
[C---:B------:R-:W-:Y:S01]  /*0c10*/  IMAD.WIDE R54, R43.reuse, 0x4, R34 ;  /* 0x000000042b367825 */ /* 0x040fe200078e0222 */
[----:B------:R-:W-:Y:S02]  /*0c20*/  CS2R R50, SRZ ;  /* 0x0000000000327805 */ /* 0x000fe4000001ff00 */
[----:B------:R-:W-:Y:S02]  /*0c30*/  IADD3 R45, R16, R22, RZ ;  /* 0x00000016102d7210 */ /* 0x000fe40007ffe0ff */
[----:B------:R1:W3:Y:S02]  /*0c40*/  @P4 LDG.E.EL R42, desc[UR4][R54.64+-0x84] ;  /* 0xffff7c04362a4981 */ /* 0x0002e4000c2e1900 */
[----:B-1----:R-:W-:-:S05]  /*0c50*/  IMAD.WIDE R38, R43, 0x4, R26 ;  /* 0x000000042b267825 */ /* 0x002fca00078e021a */
[----:B------:R1:W3:Y:S01]  /*0c60*/  @P4 LDG.E.EL R48, desc[UR4][R38.64+-0x84] ;  /* 0xffff7c0426304981 */ /* 0x0002e2000c2e1900 */
[----:B------:R-:W-:Y:S01]  /*0c70*/  VIADD R55, R45, 0xffffffdf ;  /* 0xffffffdf2d377836 */ /* 0x000fe20000000000 */
[----:B------:R-:W-:Y:S01]  /*0c80*/  MOV R52, RZ ;  /* 0x000000ff00347202 */ /* 0x000fe20000000f00 */
[----:B------:R-:W-:Y:S01]  /*0c90*/  HFMA2.MMA R58, -RZ, RZ, 0, 0 ;  /* 0x00000000ff3a7435 */ /* 0x000fe200000001ff */
[----:B------:R-:W-:-:S04]  /*0ca0*/  IMAD.WIDE R34, R16, 0x4, R34 ;  /* 0x0000000410227825 */ /* 0x000fc800078e0222 */
[----:B------:R-:W-:Y:S01]  /*0cb0*/  IMAD.WIDE R26, R16, 0x4, R26 ;  /* 0x00000004101a7825 */ /* 0x000fe200078e021a */
[----:B--2---:R-:W-:-:S05]  /*0cc0*/  SEL R3, R3, RZ, P4 ;  /* 0x000000ff03037207 */ /* 0x004fca0002000000 */
[----:B------:R-:W-:-:S06]  /*0cd0*/  FADD R21, R3, 0.0010000000474974513054 ;  /* 0x3a83126f03157421 */ /* 0x000fcc0000000000 */
[----:B------:R-:W2:Y:S01]  /*0ce0*/  MUFU.SQRT R21, R21 ;  /* 0x0000001500157308 */ /* 0x000ea20000002000 */
[----:B----4-:R-:W-:-:S05]  /*0cf0*/  SEL R8, R8, RZ, P6 ;  /* 0x000000ff08087207 */ /* 0x010fca0003000000 */
[----:B------:R-:W-:Y:S01]  /*0d00*/  FADD R8, R8, 0.0010000000474974513054 ;  /* 0x3a83126f08087421 */ /* 0x000fe20000000000 */
[----:B-----5:R-:W-:-:S03]  /*0d10*/  SEL R44, R7, RZ, P5 ;  /* 0x000000ff072c7207 */ /* 0x020fc60002800000 */
[----:B------:R-:W4:Y:S01]  /*0d20*/  MUFU.SQRT R40, R8 ;  /* 0x0000000800287308 */ /* 0x000f220000002000 */
[----:B---3--:R-:W-:Y:S02]  /*0d30*/  SEL R49, R49, RZ, P5 ;  /* 0x000000ff31317207 */ /* 0x008fe40002800000 */
[C---:B--2---:R-:W-:Y:S02]  /*0d40*/  FSETP.GT.AND P5, PT, R21.reuse, 8.50705917302346158658e+37, PT ;  /* 0x7e8000001500780b */ /* 0x044fe40003fa4000 */
[----:B------:R-:W-:Y:S02]  /*0d50*/  SEL R13, R4, RZ, P3 ;  /* 0x000000ff040d7207 */ /* 0x000fe40001800000 */
[----:B------:R-:W-:Y:S02]  /*0d60*/  SEL R14, R14, RZ, P3 ;  /* 0x000000ff0e0e7207 */ /* 0x000fe40001800000 */
[----:B------:R-:W-:Y:S02]  /*0d70*/  FSETP.GEU.AND P3, PT, R21, 1.175494350822287508e-38, PT ;  /* 0x008000001500780b */ /* 0x000fe40003f6e000 */
[----:B------:R-:W-:-:S05]  /*0d80*/  FSEL R17, R47, 1, P5 ;  /* 0x3f8000002f117808 */ /* 0x000fca0002800000 */
[----:B------:R-:W-:Y:S01]  /*0d90*/  @P5 FMUL R21, R21, 0.25 ;  /* 0x3e80000015155820 */ /* 0x000fe20000400000 */
[----:B----4-:R-:W-:Y:S01]  /*0da0*/  FSETP.GT.AND P5, PT, R40, 8.50705917302346158658e+37, PT ;  /* 0x7e8000002800780b */ /* 0x010fe20003fa4000 */
[----:B------:R-:W-:Y:S02]  /*0db0*/  IMAD.MOV.U32 R3, RZ, RZ, RZ ;  /* 0x000000ffff037224 */ /* 0x000fe400078e00ff */
[----:B------:R-:W-:Y:S02]  /*0dc0*/  VIADD R8, R6, 0xfffffff5 ;  /* 0xfffffff506087836 */ /* 0x000fe40000000000 */
[----:B------:R-:W-:Y:S01]  /*0dd0*/  @!P3 FMUL R21, R21, 16777216 ;  /* 0x4b8000001515b820 */ /* 0x000fe20000400000 */
[----:B------:R-:W-:Y:S01]  /*0de0*/  @!P3 FMUL R17, R17, 16777216 ;  /* 0x4b8000001111b820 */ /* 0x000fe20000400000 */
[----:B------:R-:W-:Y:S01]  /*0df0*/  FSETP.GEU.AND P3, PT, R40, 1.175494350822287508e-38, PT ;  /* 0x008000002800780b */ /* 0x000fe20003f6e000 */
[----:B------:R-:W-:-:S05]  /*0e00*/  VIADD R7, R10, 0xffffffdf ;  /* 0xffffffdf0a077836 */ /* 0x000fca0000000000 */
[----:B------:R-:W-:Y:S01]  /*0e10*/  @P5 FMUL R40, R40, 0.25 ;  /* 0x3e80000028285820 */ /* 0x000fe20000400000 */
[----:B------:R-:W-:Y:S01]  /*0e20*/  FSEL R12, R47, 1, P5 ;  /* 0x3f8000002f0c7808 */ /* 0x000fe20002800000 */
[----:B------:R2:W3:Y:S01]  /*0e30*/  @P6 LDG.E.EL R3, desc[UR4][R32.64+-0x84] ;  /* 0xffff7c0420036981 */ /* 0x0004e2000c2e1900 */
[----:B------:R-:W-:Y:S01]  /*0e40*/  ISETP.LT.U32.AND P5, PT, R8, 0xb, P0 ;  /* 0x0000000b0800780c */ /* 0x000fe200007a1070 */
[----:B-1----:R-:W-:-:S05]  /*0e50*/  IMAD.WIDE R38, R7, 0x4, R28 ;  /* 0x0000000407267825 */ /* 0x002fca00078e021c */
[----:B------:R-:W4:Y:S01]  /*0e60*/  @P4 LDG.E.EL R51, desc[UR4][R38.64] ;  /* 0x0000000426334981 */ /* 0x000f22000c2e1900 */
[----:B--2---:R-:W-:-:S04]  /*0e70*/  IMAD.WIDE R32, R7, 0x4, R36 ;  /* 0x0000000407207825 */ /* 0x004fc800078e0224 */
[----:B------:R-:W-:Y:S01]  /*0e80*/  VIADD R7, R43, 0xfffffff5 ;  /* 0xfffffff52b077836 */ /* 0x000fe20000000000 */
[----:B------:R0:W2:Y:S01]  /*0e90*/  @P4 LDG.E.EL R50, desc[UR4][R32.64] ;  /* 0x0000000420324981 */ /* 0x0000a2000c2e1900 */
[----:B------:R-:W-:Y:S01]  /*0ea0*/  @!P3 FMUL R40, R40, 16777216 ;  /* 0x4b8000002828b820 */ /* 0x000fe20000400000 */
[----:B------:R-:W-:Y:S02]  /*0eb0*/  @!P3 FMUL R12, R12, 16777216 ;  /* 0x4b8000000c0cb820 */ /* 0x000fe40000400000 */
[----:B------:R-:W-:Y:S01]  /*0ec0*/  ISETP.LT.U32.AND P3, PT, R7, 0xb, P0 ;  /* 0x0000000b0700780c */ /* 0x000fe20000761070 */
[----:B------:R-:W-:-:S04]  /*0ed0*/  IMAD.WIDE R36, R55, 0x4, R36 ;  /* 0x0000000437247825 */ /* 0x000fc800078e0224 */
[----:B0-----:R-:W-:Y:S01]  /*0ee0*/  IMAD.WIDE R32, R6, 0x4, R24 ;  /* 0x0000000406207825 */ /* 0x001fe200078e0218 */
[----:B------:R0:W5:Y:S01]  /*0ef0*/  @P6 LDG.E.EL R15, desc[UR4][R36.64] ;  /* 0x00000004240f6981 */ /* 0x000162000c2e1900 */
[----:B------:R-:W-:-:S03]  /*0f00*/  CS2R R38, SRZ ;  /* 0x0000000000267805 */ /* 0x000fc6000001ff00 */
[----:B------:R-:W5:Y:S01]  /*0f10*/  @P5 LDG.E.EL R52, desc[UR4][R32.64+-0x2c] ;  /* 0xffffd40420345981 */ /* 0x000f62000c2e1900 */
[----:B------:R-:W-:Y:S02]  /*0f20*/  IMAD.MOV.U32 R4, RZ, RZ, RZ ;  /* 0x000000ffff047224 */ /* 0x000fe400078e00ff */
[----:B------:R-:W-:Y:S01]  /*0f30*/  IMAD.WIDE R28, R55, 0x4, R28 ;  /* 0x00000004371c7825 */ /* 0x000fe200078e021c */
[----:B------:R-:W5:Y:S03]  /*0f40*/  @P6 LDG.E.EL R39, desc[UR4][R26.64+-0x84] ;  /* 0xffff7c041a276981 */ /* 0x000f66000c2e1900 */
[----:B0-----:R-:W-:Y:S01]  /*0f50*/  IMAD.WIDE R36, R43, 0x4, R24 ;  /* 0x000000042b247825 */ /* 0x001fe200078e0218 */
[----:B------:R0:W5:Y:S04]  /*0f60*/  @P6 LDG.E.EL R4, desc[UR4][R34.64+-0x84] ;  /* 0xffff7c0422046981 */ /* 0x000168000c2e1900 */
[----:B------:R-:W5:Y:S04]  /*0f70*/  @P3 LDG.E.EL R38, desc[UR4][R36.64+-0x2c] ;  /* 0xffffd40424263981 */ /* 0x000f68000c2e1900 */
[----:B------:R1:W5:Y:S01]  /*0f80*/  @P6 LDG.E.EL R58, desc[UR4][R28.64] ;  /* 0x000000041c3a6981 */ /* 0x000362000c2e1900 */
[----:B------:R-:W1:Y:S01]  /*0f90*/  MUFU.RCP R54, R21 ;  /* 0x0000001500367308 */ /* 0x000e620000001000 */
[----:B0-----:R-:W-:-:S07]  /*0fa0*/  SEL R35, R2, RZ, P4 ;  /* 0x000000ff02237207 */ /* 0x001fce0002000000 */
[----:B------:R-:W0:Y:S01]  /*0fb0*/  MUFU.RCP R33, R40 ;  /* 0x0000002800217308 */ /* 0x000e220000001000 */
[----:B------:R-:W-:Y:S01]  /*0fc0*/  SEL R42, R42, RZ, P4 ;  /* 0x000000ff2a2a7207 */ /* 0x000fe20002000000 */
[----:B-1----:R-:W1:Y:S01]  /*0fd0*/  LDC.64 R28, c[0x0][0x240] ;  /* 0x00009000ff1c7b82 */ /* 0x002e620000000a00 */
[----:B------:R-:W-:Y:S01]  /*0fe0*/  SEL R55, R48, RZ, P4 ;  /* 0x000000ff30377207 */ /* 0x000fe20002000000 */
[----:B------:R-:W-:Y:S01]  /*0ff0*/  FMUL R54, R54, R17 ;  /* 0x0000001136367220 */ /* 0x000fe20000400000 */
[----:B0-----:R-:W-:Y:S01]  /*1000*/  FMUL R33, R33, R12 ;  /* 0x0000000c21217220 */ /* 0x001fe20000400000 */
[----:B------:R-:W-:Y:S01]  /*1010*/  FADD R2, R44, R49 ;  /* 0x000000312c027221 */ /* 0x000fe20000000000 */
[----:B------:R-:W-:Y:S02]  /*1020*/  P2R R18, PR, RZ, 0x1 ;  /* 0x00000001ff127803 */ /* 0x000fe40000000000 */
[----:B----4-:R-:W-:Y:S02]  /*1030*/  SEL R32, R51, RZ, P4 ;  /* 0x000000ff33207207 */ /* 0x010fe40002000000 */
[----:B---3--:R-:W-:-:S02]  /*1040*/  SEL R26, R3, RZ, P6 ;  /* 0x000000ff031a7207 */ /* 0x008fc40003000000 */
[----:B--2---:R-:W-:-:S05]  /*1050*/  SEL R50, R50, RZ, P4 ;  /* 0x000000ff32327207 */ /* 0x004fca0002000000 */
[----:B------:R-:W-:Y:S01]  /*1060*/  FADD R17, R50, -R35 ;  /* 0x8000002332117221 */ /* 0x000fe20000000000 */
[----:B-----5:R-:W-:-:S05]  /*1070*/  SEL R51, R52, RZ, P5 ;  /* 0x000000ff34337207 */ /* 0x020fca0002800000 */
[----:B------:R-:W-:Y:S01]  /*1080*/  FADD R51, R51, 0.0010000000474974513054 ;  /* 0x3a83126f33337421 */ /* 0x000fe20000000000 */
[----:B------:R-:W-:Y:S01]  /*1090*/  SEL R15, R15, RZ, P6 ;  /* 0x000000ff0f0f7207 */ /* 0x000fe20003000000 */
[----:B------:R-:W-:Y:S01]  /*10a0*/  FMUL R17, R54, R17 ;  /* 0x0000001136117220 */ /* 0x000fe20000400000 */
[----:B------:R-:W-:Y:S02]  /*10b0*/  ISETP.GE.U32.AND P4, PT, R41, 0xb, PT ;  /* 0x0000000b2900780c */ /* 0x000fe40003f86070 */
[----:B------:R-:W-:Y:S01]  /*10c0*/  SEL R21, R38, RZ, P3 ;  /* 0x000000ff26157207 */ /* 0x000fe20001800000 */
[----:B------:R-:W0:Y:S01]  /*10d0*/  MUFU.SQRT R51, R51 ;  /* 0x0000003300337308 */ /* 0x000e220000002000 */
[----:B------:R-:W-:Y:S01]  /*10e0*/  FADD R12, R15, -R26 ;  /* 0x8000001a0f0c7221 */ /* 0x000fe20000000000 */
[----:B------:R-:W-:Y:S02]  /*10f0*/  FADD R3, R13, R14 ;  /* 0x0000000e0d037221 */ /* 0x000fe40000000000 */
[----:B------:R-:W-:Y:S01]  /*1100*/  FADD R21, R21, 0.0010000000474974513054 ;  /* 0x3a83126f15157421 */ /* 0x000fe20000000000 */
[----:B------:R-:W-:Y:S01]  /*1110*/  FFMA R17, R42, R17, R55 ;  /* 0x000000112a117223 */ /* 0x000fe20000000037 */
[----:B------:R-:W-:Y:S01]  /*1120*/  SEL R13, R4, RZ, P6 ;  /* 0x000000ff040d7207 */ /* 0x000fe20003000000 */
[----:B------:R-:W-:Y:S01]  /*1130*/  FMUL R12, R33, R12 ;  /* 0x0000000c210c7220 */ /* 0x000fe20000400000 */
[----:B------:R-:W-:Y:S01]  /*1140*/  SEL R4, R39, RZ, P6 ;  /* 0x000000ff27047207 */ /* 0x000fe20003000000 */
[----:B------:R-:W-:Y:S01]  /*1150*/  FADD R17, R32, R17 ;  /* 0x0000001120117221 */ /* 0x000fe20000000000 */
[----:B------:R-:W2:Y:S01]  /*1160*/  MUFU.SQRT R21, R21 ;  /* 0x0000001500157308 */ /* 0x000ea20000002000 */
[----:B------:R-:W-:Y:S01]  /*1170*/  SEL R58, R58, RZ, P6 ;  /* 0x000000ff3a3a7207 */ /* 0x000fe20003000000 */
[----:B------:R-:W3:Y:S01]  /*1180*/  LDC.64 R54, c[0x0][0x220] ;  /* 0x00008800ff367b82 */ /* 0x000ee20000000a00 */
[----:B------:R-:W-:Y:S01]  /*1190*/  ISETP.GT.AND P6, PT, R43, 0x20, PT ;  /* 0x000000202b00780c */ /* 0x000fe20003fc4270 */
[----:B------:R-:W-:-:S03]  /*11a0*/  FFMA R13, R13, R12, R4 ;  /* 0x0000000c0d0d7223 */ /* 0x000fc60000000004 */
[----:B------:R-:W-:Y:S01]  /*11b0*/  @P4 FSEL R2, R17, RZ, P6 ;  /* 0x000000ff11024208 */ /* 0x000fe20003000000 */
[----:B------:R-:W-:Y:S01]  /*11c0*/  FADD R58, R58, R13 ;  /* 0x0000000d3a3a7221 */ /* 0x000fe20000000000 */
[C---:B0-----:R-:W-:Y:S01]  /*11d0*/  FSETP.GT.AND P6, PT, R51.reuse, 8.50705917302346158658e+37, PT ;  /* 0x7e8000003300780b */ /* 0x041fe20003fc4000 */
[----:B------:R-:W-:Y:S01]  /*11e0*/  IMAD.IADD R15, R22, 0x1, R8 ;  /* 0x00000001160f7824 */ /* 0x000fe200078e0208 */
[----:B------:R-:W-:Y:S02]  /*11f0*/  ISETP.GT.AND P4, PT, R16, 0x20, PT ;  /* 0x000000201000780c */ /* 0x000fe40003f84270 */
[----:B------:R-:W-:Y:S01]  /*1200*/  CS2R R38, SRZ ;  /* 0x0000000000267805 */ /* 0x000fe2000001ff00 */
[----:B------:R-:W0:Y:S01]  /*1210*/  LDC.64 R32, c[0x0][0x228] ;  /* 0x00008a00ff207b82 */ /* 0x000e220000000a00 */
[----:B------:R-:W-:Y:S02]  /*1220*/  @!P2 FSEL R3, R58, RZ, P4 ;  /* 0x000000ff3a03a208 */ /* 0x000fe40002000000 */
[----:B------:R-:W-:-:S02]  /*1230*/  FSETP.GEU.AND P2, PT, R51, 1.175494350822287508e-38, PT ;  /* 0x008000003300780b */ /* 0x000fc40003f4e000 */
[----:B--2---:R-:W-:Y:S02]  /*1240*/  FSETP.GT.AND P4, PT, R21, 8.50705917302346158658e+37, PT ;  /* 0x7e8000001500780b */ /* 0x004fe40003f84000 */
[----:B------:R-:W-:Y:S01]  /*1250*/  FSEL R50, R47, 1, P6 ;  /* 0x3f8000002f327808 */ /* 0x000fe20003000000 */
[----:B------:R-:W-:Y:S01]  /*1260*/  @P6 FMUL R51, R51, 0.25 ;  /* 0x3e80000033336820 */ /* 0x000fe20000400000 */
[----:B------:R-:W-:Y:S01]  /*1270*/  ISETP.GE.AND P6, PT, R6, 0x16, PT ;  /* 0x000000160600780c */ /* 0x000fe20003fc6270 */
[----:B------:R-:W2:Y:S03]  /*1280*/  LDC.64 R26, c[0x0][0x238] ;  /* 0x00008e00ff1a7b82 */ /* 0x000ea60000000a00 */
[----:B------:R-:W-:-:S03]  /*1290*/  ISETP.GT.AND P0, PT, R23, 0xa, !P6 ;  /* 0x0000000a1700780c */ /* 0x000fc60007704270 */
[----:B------:R-:W-:Y:S01]  /*12a0*/  @!P2 FMUL R51, R51, 16777216 ;  /* 0x4b8000003333a820 */ /* 0x000fe20000400000 */
[----:B------:R-:W-:Y:S01]  /*12b0*/  @!P2 FMUL R50, R50, 16777216 ;  /* 0x4b8000003232a820 */ /* 0x000fe20000400000 */
[C---:B------:R-:W-:Y:S01]  /*12c0*/  FSETP.GEU.AND P2, PT, R21.reuse, 1.175494350822287508e-38, PT ;  /* 0x008000001500780b */ /* 0x040fe20003f4e000 */
[----:B------:R-:W-:Y:S01]  /*12d0*/  @P4 FMUL R21, R21, 0.25 ;  /* 0x3e80000015154820 */ /* 0x000fe20000400000 */
[----:B------:R-:W-:Y:S02]  /*12e0*/  FSEL R48, R47, 1, P4 ;  /* 0x3f8000002f307808 */ /* 0x000fe40002000000 */
[----:B------:R-:W-:Y:S01]  /*12f0*/  ISETP.LT.AND P4, PT, R11, 0x100, P0 ;  /* 0x000001000b00780c */ /* 0x000fe20000781270 */
[----:B------:R-:W-:-:S03]  /*1300*/  IMAD.WIDE R12, R15, 0x4, R56 ;  /* 0x000000040f0c7825 */ /* 0x000fc600078e0238 */
[----:B------:R-:W-:Y:S01]  /*1310*/  ISETP.LT.AND P4, PT, R46, 0xb0, P4 ;  /* 0x000000b02e00780c */ /* 0x000fe20002781270 */
[----:B---3--:R-:W-:-:S05]  /*1320*/  IMAD.WIDE R14, R15, 0x4, R54 ;  /* 0x000000040f0e7825 */ /* 0x008fca00078e0236 */
[----:B------:R3:W4:Y:S02]  /*1330*/  @P5 LDG.E.EL R38, desc[UR4][R14.64] ;  /* 0x000000040e265981 */ /* 0x000724000c2e1900 */
[----:B---3--:R-:W-:-:S05]  /*1340*/  IMAD.WIDE R14, R23, 0x4, R24 ;  /* 0x00000004170e7825 */ /* 0x008fca00078e0218 */
[----:B------:R-:W3:Y:S01]  /*1350*/  @P4 LDG.E.EL R39, desc[UR4][R14.64+-0x2c] ;  /* 0xffffd4040e274981 */ /* 0x000ee2000c2e1900 */
[----:B------:R-:W-:Y:S01]  /*1360*/  IMAD.MOV.U32 R17, RZ, RZ, RZ ;  /* 0x000000ffff117224 */ /* 0x000fe200078e00ff */
[----:B------:R-:W-:Y:S02]  /*1370*/  MOV R4, RZ ;  /* 0x000000ff00047202 */ /* 0x000fe40000000f00 */
[----:B------:R-:W-:Y:S01]  /*1380*/  CS2R R40, SRZ ;  /* 0x0000000000287805 */ /* 0x000fe2000001ff00 */
[C---:B--2---:R-:W-:Y:S02]  /*1390*/  IMAD.WIDE R36, R6.reuse, 0x4, R26 ;  /* 0x0000000406247825 */ /* 0x044fe400078e021a */
[----:B------:R0:W2:Y:S02]  /*13a0*/  @P5 LDG.E.EL R17, desc[UR4][R12.64] ;  /* 0x000000040c115981 */ /* 0x0000a4000c2e1900 */
[C---:B-1----:R-:W-:Y:S02]  /*13b0*/  IMAD.WIDE R34, R6.reuse, 0x4, R28 ;  /* 0x0000000406227825 */ /* 0x042fe400078e021c */
[----:B------:R-:W5:Y:S04]  /*13c0*/  @P5 LDG.E.EL R40, desc[UR4][R36.64+-0x2c] ;  /* 0xffffd40424285981 */ /* 0x000f68000c2e1900 */
[----:B------:R1:W4:Y:S01]  /*13d0*/  @P5 LDG.E.EL R41, desc[UR4][R34.64+-0x2c] ;  /* 0xffffd40422295981 */ /* 0x000322000c2e1900 */
[----:B0-----:R-:W-:-:S05]  /*13e0*/  IMAD.WIDE R12, R6, 0x4, R32 ;  /* 0x00000004060c7825 */ /* 0x001fca00078e0220 */
[----:B------:R2:W4:Y:S01]  /*13f0*/  @P5 LDG.E.EL R4, desc[UR4][R12.64+-0x2c] ;  /* 0xffffd4040c045981 */ /* 0x000522000c2e1900 */
[----:B------:R-:W-:-:S04]  /*1400*/  IMAD.WIDE R24, R16, 0x4, R24 ;  /* 0x0000000410187825 */ /* 0x000fc800078e0218 */
[----:B-1----:R-:W-:Y:S02]  /*1410*/  IMAD.MOV.U32 R34, RZ, RZ, RZ ;  /* 0x000000ffff227224 */ /* 0x002fe400078e00ff */
[----:B------:R-:W-:Y:S02]  /*1420*/  IMAD.IADD R37, R22, 0x1, R7 ;  /* 0x0000000116257824 */ /* 0x000fe400078e0207 */
[----:B------:R-:W-:Y:S01]  /*1430*/  @!P2 FMUL R21, R21, 16777216 ;  /* 0x4b8000001515a820 */ /* 0x000fe20000400000 */
[----:B------:R-:W-:Y:S01]  /*1440*/  @!P2 FMUL R48, R48, 16777216 ;  /* 0x4b8000003030a820 */ /* 0x000fe20000400000 */
[----:B------:R-:W-:Y:S01]  /*1450*/  IMAD.WIDE R58, R37, 0x4, R56 ;  /* 0x00000004253a7825 */ /* 0x000fe200078e0238 */
[----:B---3--:R-:W-:-:S05]  /*1460*/  SEL R39, R39, RZ, P4 ;  /* 0x000000ff27277207 */ /* 0x008fca0002000000 */
[----:B------:R-:W-:-:S04]  /*1470*/  FADD R39, R39, 0.0010000000474974513054 ;  /* 0x3a83126f27277421 */ /* 0x000fc80000000000 */
[----:B------:R-:W0:Y:S01]  /*1480*/  MUFU.SQRT R15, R39 ;  /* 0x00000027000f7308 */ /* 0x000e220000002000 */
[----:B--2---:R-:W-:Y:S02]  /*1490*/  SEL R12, R17, RZ, P5 ;  /* 0x000000ff110c7207 */ /* 0x004fe40002800000 */
[----:B-----5:R-:W-:Y:S02]  /*14a0*/  SEL R13, R40, RZ, P5 ;  /* 0x000000ff280d7207 */ /* 0x020fe40002800000 */
[----:B----4-:R-:W-:Y:S02]  /*14b0*/  SEL R17, R38, RZ, P5 ;  /* 0x000000ff26117207 */ /* 0x010fe40002800000 */
[----:B------:R-:W-:Y:S02]  /*14c0*/  SEL R14, R41, RZ, P5 ;  /* 0x000000ff290e7207 */ /* 0x000fe40002800000 */
[----:B------:R-:W-:Y:S02]  /*14d0*/  SEL R4, R4, RZ, P5 ;  /* 0x000000ff04047207 */ /* 0x000fe40002800000 */
[----:B0-----:R-:W-:-:S02]  /*14e0*/  FSETP.GT.AND P5, PT, R15, 8.50705917302346158658e+37, PT ;  /* 0x7e8000000f00780b */ /* 0x001fc40003fa4000 */
[----:B------:R-:W-:Y:S02]  /*14f0*/  FSETP.GEU.AND P1, PT, R15, 1.175494350822287508e-38, PT ;  /* 0x008000000f00780b */ /* 0x000fe40003f2e000 */
[----:B------:R-:W-:Y:S02]  /*1500*/  FSEL R49, R47, 1, P5 ;  /* 0x3f8000002f317808 */ /* 0x000fe40002800000 */
[----:B------:R-:W-:-:S07]  /*1510*/  P2R R36, PR, RZ, 0x2 ;  /* 0x00000002ff247803 */ /* 0x000fce0000000000 */
[----:B------:R-:W-:Y:S01]  /*1520*/  @P5 FMUL R15, R15, 0.25 ;  /* 0x3e8000000f0f5820 */ /* 0x000fe20000400000 */
[----:B------:R-:W-:-:S04]  /*1530*/  ISETP.GE.AND P5, PT, R43, 0x16, PT ;  /* 0x000000162b00780c */ /* 0x000fc80003fa6270 */
[----:B------:R-:W-:-:S04]  /*1540*/  ISETP.GT.AND P1, PT, R16, 0xa, !P5 ;  /* 0x0000000a1000780c */ /* 0x000fc80006f24270 */
[----:B------:R-:W-:-:S04]  /*1550*/  ISETP.LT.AND P5, PT, R11, 0x100, P1 ;  /* 0x000001000b00780c */ /* 0x000fc80000fa1270 */
[----:B------:R-:W-:-:S13]  /*1560*/  ISETP.LT.AND P5, PT, R46, 0xb0, P5 ;  /* 0x000000b02e00780c */ /* 0x000fda0002fa1270 */
[----:B------:R0:W2:Y:S01]  /*1570*/  @P5 LDG.E.EL R34, desc[UR4][R24.64+-0x2c] ;  /* 0xffffd40418225981 */ /* 0x0000a2000c2e1900 */
[----:B------:R-:W-:Y:S01]  /*1580*/  ISETP.NE.AND P2, PT, R36, RZ, PT ;  /* 0x000000ff2400720c */ /* 0x000fe20003f45270 */
[----:B------:R-:W-:Y:S01]  /*1590*/  IMAD.WIDE R36, R37, 0x4, R54 ;  /* 0x0000000425247825 */ /* 0x000fe200078e0236 */
[----:B0-----:R-:W-:-:S06]  /*15a0*/  CS2R R24, SRZ ;  /* 0x0000000000187805 */ /* 0x001fcc000001ff00 */
[----:B------:R-:W3:Y:S04]  /*15b0*/  @P3 LDG.E.EL R25, desc[UR4][R58.64] ;  /* 0x000000043a193981 */ /* 0x000ee8000c2e1900 */
[----:B------:R0:W4:Y:S01]  /*15c0*/  @P3 LDG.E.EL R24, desc[UR4][R36.64] ;  /* 0x0000000424183981 */ /* 0x000122000c2e1900 */
[----:B------:R-:W-:Y:S01]  /*15d0*/  P2R R35, PR, RZ, 0x2 ;  /* 0x00000002ff237803 */ /* 0x000fe20000000000 */
[----:B------:R-:W-:Y:S01]  /*15e0*/  VIADD R41, R53, 0xfffffff5 ;  /* 0xfffffff535297836 */ /* 0x000fe20000000000 */
[----:B------:R-:W-:Y:S01]  /*15f0*/  HFMA2.MMA R44, -RZ, RZ, 0, 0 ;  /* 0x00000000ff2c7435 */ /* 0x000fe200000001ff */
[----:B------:R-:W-:Y:S01]  /*1600*/  IMAD.MOV.U32 R38, RZ, RZ, RZ ;  /* 0x000000ffff267224 */ /* 0x000fe200078e00ff */
[----:B------:R-:W-:Y:S01]  /*1610*/  MOV R22, RZ ;  /* 0x000000ff00167202 */ /* 0x000fe20000000f00 */
[----:B------:R-:W-:-:S02]  /*1620*/  IMAD.MOV.U32 R42, RZ, RZ, RZ ;  /* 0x000000ffff2a7224 */ /* 0x000fc400078e00ff */
[----:B0-----:R-:W-:-:S04]  /*1630*/  IMAD.WIDE R36, R43, 0x4, R32 ;  /* 0x000000042b247825 */ /* 0x001fc800078e0220 */
[----:B------:R-:W-:Y:S01]  /*1640*/  @!P2 FMUL R15, R15, 16777216 ;  /* 0x4b8000000f0fa820 */ /* 0x000fe20000400000 */
[----:B------:R-:W-:Y:S02]  /*1650*/  IMAD.MOV.U32 R52, RZ, RZ, RZ ;  /* 0x000000ffff347224 */ /* 0x000fe400078e00ff */
[----:B------:R-:W-:Y:S01]  /*1660*/  @!P2 FMUL R49, R49, 16777216 ;  /* 0x4b8000003131a820 */ /* 0x000fe20000400000 */
[----:B------:R-:W-:Y:S02]  /*1670*/  IMAD.MOV.U32 R58, RZ, RZ, RZ ;  /* 0x000000ffff3a7224 */ /* 0x000fe400078e00ff */
[----:B------:R-:W-:Y:S01]  /*1680*/  IMAD.MOV.U32 R59, RZ, RZ, RZ ;  /* 0x000000ffff3b7224 */ /* 0x000fe200078e00ff */
[----:B------:R0:W5:Y:S02]  /*1690*/  @P3 LDG.E.EL R52, desc[UR4][R36.64+-0x2c] ;  /* 0xffffd40424343981 */ /* 0x000164000c2e1900 */
[----:B0-----:R-:W-:Y:S01]  /*16a0*/  IMAD.WIDE R36, R16, 0x4, R26 ;  /* 0x0000000410247825 */ /* 0x001fe200078e021a */
[----:B--2---:R-:W-:-:S05]  /*16b0*/  SEL R34, R34, RZ, P5 ;  /* 0x000000ff22227207 */ /* 0x004fca0002800000 */
[----:B------:R-:W-:-:S04]  /*16c0*/  FADD R34, R34, 0.0010000000474974513054 ;  /* 0x3a83126f22227421 */ /* 0x000fc80000000000 */
[----:B------:R-:W0:Y:S02]  /*16d0*/  MUFU.SQRT R39, R34 ;  /* 0x0000002200277308 */ /* 0x000e240000002000 */
[C---:B0-----:R-:W-:Y:S02]  /*16e0*/  FSETP.GT.AND P1, PT, R39.reuse, 8.50705917302346158658e+37, PT ;  /* 0x7e8000002700780b */ /* 0x041fe40003f24000 */
[----:B------:R-:W-:Y:S02]  /*16f0*/  FSETP.GEU.AND P6, PT, R39, 1.175494350822287508e-38, PT ;  /* 0x008000002700780b */ /* 0x000fe40003fce000 */
[----:B------:R-:W-:-:S09]  /*1700*/  FSEL R47, R47, 1, P1 ;  /* 0x3f8000002f2f7808 */ /* 0x000fd20000800000 */
[----:B------:R-:W-:Y:S01]  /*1710*/  @P1 FMUL R39, R39, 0.25 ;  /* 0x3e80000027271820 */ /* 0x000fe20000400000 */
[----:B------:R-:W-:Y:S02]  /*1720*/  ISETP.NE.AND P1, PT, R19, RZ, PT ;  /* 0x000000ff1300720c */ /* 0x000fe40003f25270 */
[----:B------:R-:W-:Y:S01]  /*1730*/  IADD3 R19, R45, -0xb, RZ ;  /* 0xfffffff52d137810 */ /* 0x000fe20007ffe0ff */
[----:B------:R-:W-:Y:S01]  /*1740*/  @!P6 FMUL R39, R39, 16777216 ;  /* 0x4b8000002727e820 */ /* 0x000fe20000400000 */
[----:B------:R-:W-:Y:S01]  /*1750*/  @!P6 FMUL R47, R47, 16777216 ;  /* 0x4b8000002f2fe820 */ /* 0x000fe20000400000 */
[----:B------:R-:W-:Y:S02]  /*1760*/  ISETP.NE.AND P6, PT, R35, RZ, PT ;  /* 0x000000ff2300720c */ /* 0x000fe40003fc5270 */
[----:B------:R-:W-:-:S04]  /*1770*/  IMAD.WIDE R34, R19, 0x4, R56 ;  /* 0x0000000413227825 */ /* 0x000fc800078e0238 */
[C---:B------:R-:W-:Y:S01]  /*1780*/  IMAD.WIDE R56, R41.reuse, 0x4, R56 ;  /* 0x0000000429387825 */ /* 0x040fe200078e0238 */
[----:B------:R0:W2:Y:S03]  /*1790*/  @P5 LDG.E.EL R38, desc[UR4][R34.64] ;  /* 0x0000000422265981 */ /* 0x0000a6000c2e1900 */
[--C-:B------:R-:W-:Y:S01]  /*17a0*/  IMAD.WIDE R40, R41, 0x4, R54.reuse ;  /* 0x0000000429287825 */ /* 0x100fe200078e0236 */
[----:B------:R-:W2:Y:S03]  /*17b0*/  @P4 LDG.E.EL R42, desc[UR4][R56.64] ;  /* 0x00000004382a4981 */ /* 0x000ea6000c2e1900 */
[----:B------:R-:W-:-:S04]  /*17c0*/  IMAD.WIDE R54, R19, 0x4, R54 ;  /* 0x0000000413367825 */ /* 0x000fc800078e0236 */
[----:B------:R-:W-:Y:S01]  /*17d0*/  IMAD.MOV.U32 R19, RZ, RZ, RZ ;  /* 0x000000ffff137224 */ /* 0x000fe200078e00ff */
[----:B------:R1:W2:Y:S01]  /*17e0*/  @P5 LDG.E.EL R44, desc[UR4][R54.64] ;  /* 0x00000004362c5981 */ /* 0x0002a2000c2e1900 */
[----:B0-----:R-:W-:-:S04]  /*17f0*/  IMAD.WIDE R34, R23, 0x4, R32 ;  /* 0x0000000417227825 */ /* 0x001fc800078e0220 */
[----:B------:R-:W-:Y:S01]  /*1800*/  IMAD.WIDE R32, R16, 0x4, R32 ;  /* 0x0000000410207825 */ /* 0x000fe200078e0220 */
[----:B------:R0:W2:Y:S01]  /*1810*/  @P4 LDG.E.EL R19, desc[UR4][R40.64] ;  /* 0x0000000428134981 */ /* 0x0000a2000c2e1900 */
[----:B-1----:R-:W-:-:S03]  /*1820*/  CS2R R54, SRZ ;  /* 0x0000000000367805 */ /* 0x002fc6000001ff00 */
[----:B------:R1:W2:Y:S01]  /*1830*/  @P4 LDG.E.EL R22, desc[UR4][R34.64+-0x2c] ;  /* 0xffffd40422164981 */ /* 0x0002a2000c2e1900 */
[----:B------:R-:W-:Y:S01]  /*1840*/  IMAD.MOV.U32 R56, RZ, RZ, RZ ;  /* 0x000000ffff387224 */ /* 0x000fe200078e00ff */
[----:B------:R-:W-:Y:S01]  /*1850*/  ISETP.LT.AND P2, PT, R6, 0xb, !P1 ;  /* 0x0000000b0600780c */ /* 0x000fe20004f41270 */
[--C-:B0-----:R-:W-:Y:S01]  /*1860*/  IMAD.WIDE R40, R23, 0x4, R26.reuse ;  /* 0x0000000417287825 */ /* 0x101fe200078e021a */
[----:B------:R0:W2:Y:S03]  /*1870*/  @P5 LDG.E.EL R54, desc[UR4][R32.64+-0x2c] ;  /* 0xffffd40420365981 */ /* 0x0000a6000c2e1900 */
[C---:B-1----:R-:W-:Y:S01]  /*1880*/  IMAD.WIDE R34, R43.reuse, 0x4, R26 ;  /* 0x000000042b227825 */ /* 0x042fe200078e021a */
[----:B------:R1:W2:Y:S01]  /*1890*/  @P4 LDG.E.EL R55, desc[UR4][R40.64+-0x2c] ;  /* 0xffffd40428374981 */ /* 0x0002a2000c2e1900 */
[----:B------:R-:W-:Y:S02]  /*18a0*/  ISETP.LT.AND P2, PT, R46, 0xb0, P2 ;  /* 0x000000b02e00780c */ /* 0x000fe40001741270 */
[--C-:B0-----:R-:W-:Y:S01]  /*18b0*/  IMAD.WIDE R32, R43, 0x4, R28.reuse ;  /* 0x000000042b207825 */ /* 0x101fe200078e021c */
[----:B------:R-:W2:Y:S03]  /*18c0*/  @P3 LDG.E.EL R56, desc[UR4][R34.64+-0x2c] ;  /* 0xffffd40422383981 */ /* 0x000ea6000c2e1900 */
[--C-:B------:R-:W-:Y:S01]  /*18d0*/  IMAD.WIDE R26, R23, 0x4, R28.reuse ;  /* 0x00000004171a7825 */ /* 0x100fe200078e021c */
[----:B-1----:R-:W-:Y:S01]  /*18e0*/  MOV R40, RZ ;  /* 0x000000ff00287202 */ /* 0x002fe20000000f00 */
[----:B------:R3:W2:Y:S02]  /*18f0*/  @P3 LDG.E.EL R58, desc[UR4][R32.64+-0x2c] ;  /* 0xffffd404203a3981 */ /* 0x0006a4000c2e1900 */
[----:B------:R-:W-:-:S02]  /*1900*/  IMAD.WIDE R28, R16, 0x4, R28 ;  /* 0x00000004101c7825 */ /* 0x000fc400078e021c */
[----:B------:R0:W2:Y:S04]  /*1910*/  @P4 LDG.E.EL R59, desc[UR4][R26.64+-0x2c] ;  /* 0xffffd4041a3b4981 */ /* 0x0000a8000c2e1900 */
[----:B------:R4:W2:Y:S01]  /*1920*/  @P5 LDG.E.EL R40, desc[UR4][R28.64+-0x2c] ;  /* 0xffffd4041c285981 */ /* 0x0008a2000c2e1900 */
[----:B---3--:R-:W-:Y:S01]  /*1930*/  SEL R32, R25, RZ, P3 ;  /* 0x000000ff19207207 */ /* 0x008fe20001800000 */
[----:B0-----:R-:W-:Y:S01]  /*1940*/  IMAD.MOV.U32 R26, RZ, RZ, RZ ;  /* 0x000000ffff1a7224 */ /* 0x001fe200078e00ff */
[----:B----4-:R-:W-:Y:S01]  /*1950*/  SEL R29, R24, RZ, P3 ;  /* 0x000000ff181d7207 */ /* 0x010fe20001800000 */
[----:B------:R-:W-:-:S05]  /*1960*/  IMAD.WIDE R24, R20, 0x4, R30 ;  /* 0x0000000414187825 */ /* 0x000fca00078e021e */
[----:B------:R-:W3:Y:S01]  /*1970*/  @P2 LDG.E.EL R26, desc[UR4][R24.64] ;  /* 0x00000004181a2981 */ /* 0x000ee2000c2e1900 */
[----:B-----5:R-:W-:Y:S01]  /*1980*/  SEL R52, R52, RZ, P3 ;  /* 0x000000ff34347207 */ /* 0x020fe20001800000 */
[----:B------:R-:W-:-:S10]  /*1990*/  HFMA2.MMA R57, -RZ, RZ, 0, 0 ;  /* 0x00000000ff397435 */ /* 0x000fd400000001ff */
[----:B------:R0:W4:Y:S02]  /*19a0*/  @P5 LDG.E.EL R57, desc[UR4][R36.64+-0x2c] ;  /* 0xffffd40424395981 */ /* 0x000124000c2e1900 */
[----:B0-----:R-:W-:Y:S01]  /*19b0*/  IMAD.MOV.U32 R37, RZ, RZ, RZ ;  /* 0x000000ffff257224 */ /* 0x001fe200078e00ff */
[----:B--2---:R-:W-:Y:S02]  /*19c0*/  SEL R56, R56, RZ, P3 ;  /* 0x000000ff38387207 */ /* 0x004fe40001800000 */
[----:B------:R-:W-:Y:S02]  /*19d0*/  SEL R33, R58, RZ, P3 ;  /* 0x000000ff3a217207 */ /* 0x000fe40001800000 */
[----:B------:R-:W-:-:S04]  /*19e0*/  ISETP.LT.AND P3, PT, R23, 0xb, !P1 ;  /* 0x0000000b1700780c */ /* 0x000fc80004f61270 */
[----:B------:R-:W-:Y:S02]  /*19f0*/  ISETP.LT.AND P3, PT, R46, 0xb0, P3 ;  /* 0x000000b02e00780c */ /* 0x000fe40001f61270 */
[----:B---3--:R-:W-:Y:S01]  /*1a00*/  SEL R20, R26, RZ, P2 ;  /* 0x000000ff1a147207 */ /* 0x008fe20001000000 */
[----:B------:R-:W-:-:S10]  /*1a10*/  IMAD.WIDE R26, R53, 0x4, R30 ;  /* 0x00000004351a7825 */ /* 0x000fd400078e021e */
[----:B------:R-:W2:Y:S01]  /*1a20*/  @P3 LDG.E.EL R37, desc[UR4][R26.64] ;  /* 0x000000041a253981 */ /* 0x000ea2000c2e1900 */
[----:B------:R-:W-:Y:S02]  /*1a30*/  ISETP.GE.U32.AND P2, PT, R8, 0xb, PT ;  /* 0x0000000b0800780c */ /* 0x000fe40003f46070 */
[----:B------:R-:W0:Y:S01]  /*1a40*/  MUFU.RCP R8, R15 ;  /* 0x0000000f00087308 */ /* 0x000e220000001000 */
[----:B------:R-:W-:Y:S02]  /*1a50*/  SEL R42, R42, RZ, P4 ;  /* 0x000000ff2a2a7207 */ /* 0x000fe40002000000 */
[----:B------:R-:W-:Y:S02]  /*1a60*/  SEL R19, R19, RZ, P4 ;  /* 0x000000ff13137207 */ /* 0x000fe40002000000 */
[----:B------:R-:W-:Y:S02]  /*1a70*/  SEL R22, R22, RZ, P4 ;  /* 0x000000ff16167207 */ /* 0x000fe40002000000 */
[----:B------:R-:W-:-:S02]  /*1a80*/  SEL R55, R55, RZ, P4 ;  /* 0x000000ff37377207 */ /* 0x000fc40002000000 */
[----:B------:R-:W-:Y:S01]  /*1a90*/  SEL R34, R59, RZ, P4 ;  /* 0x000000ff3b227207 */ /* 0x000fe20002000000 */
[----:B0-----:R-:W-:Y:S02]  /*1aa0*/  FMUL R28, R8, R49 ;  /* 0x00000031081c7220 */ /* 0x001fe40000400000 */
[----:B------:R-:W0:Y:S01]  /*1ab0*/  MUFU.RCP R8, R39 ;  /* 0x0000002700087308 */ /* 0x000e220000001000 */
[----:B------:R-:W-:Y:S02]  /*1ac0*/  ISETP.LT.AND P4, PT, R43, 0xb, !P1 ;  /* 0x0000000b2b00780c */ /* 0x000fe40004f81270 */
[----:B------:R-:W-:Y:S02]  /*1ad0*/  ISETP.LT.AND P1, PT, R16, 0xb, !P1 ;  /* 0x0000000b1000780c */ /* 0x000fe40004f21270 */
[C---:B------:R-:W-:Y:S02]  /*1ae0*/  ISETP.LT.AND P4, PT, R46.reuse, 0xb0, P4 ;  /* 0x000000b02e00780c */ /* 0x040fe40002781270 */
[----:B------:R-:W-:Y:S01]  /*1af0*/  ISETP.LT.AND P1, PT, R46, 0xb0, P1 ;  /* 0x000000b02e00780c */ /* 0x000fe20000f21270 */
[----:B------:R-:W-:-:S04]  /*1b00*/  IMAD.WIDE R24, R10, 0x4, R30 ;  /* 0x000000040a187825 */ /* 0x000fc800078e021e */
[----:B------:R-:W-:-:S04]  /*1b10*/  IMAD.WIDE R30, R45, 0x4, R30 ;  /* 0x000000042d1e7825 */ /* 0x000fc800078e021e */
[----:B0-----:R-:W-:Y:S01]  /*1b20*/  FMUL R36, R8, R47 ;  /* 0x0000002f08247220 */ /* 0x001fe20000400000 */
[----:B------:R-:W-:-:S06]  /*1b30*/  IMAD.MOV.U32 R8, RZ, RZ, RZ ;  /* 0x000000ffff087224 */ /* 0x000fcc00078e00ff */
[----:B------:R-:W3:Y:S01]  /*1b40*/  @P1 LDG.E.EL R8, desc[UR4][R30.64] ;  /* 0x000000041e081981 */ /* 0x000ee2000c2e1900 */
[----:B--2---:R-:W-:Y:S02]  /*1b50*/  SEL R37, R37, RZ, P3 ;  /* 0x000000ff25257207 */ /* 0x004fe40001800000 */
[----:B------:R-:W-:Y:S01]  /*1b60*/  ISETP.GE.U32.AND P3, PT, R7, 0xb, PT ;  /* 0x0000000b0700780c */ /* 0x000fe20003f66070 */
[----:B------:R-:W-:-:S10]  /*1b70*/  HFMA2.MMA R7, -RZ, RZ, 0, 0 ;  /* 0x00000000ff077435 */ /* 0x000fd400000001ff */
[----:B------:R-:W2:Y:S01]  /*1b80*/  @P4 LDG.E.EL R7, desc[UR4][R24.64] ;  /* 0x0000000418074981 */ /* 0x000ea2000c2e1900 */
[----:B------:R-:W0:Y:S01]  /*1b90*/  MUFU.RCP R51, R51 ;  /* 0x0000003300337308 */ /* 0x000e220000001000 */
[----:B------:R-:W-:-:S07]  /*1ba0*/  FADD R19, R19, -R22 ;  /* 0x8000001613137221 */ /* 0x000fce0000000000 */
[----:B------:R-:W1:Y:S01]  /*1bb0*/  MUFU.RCP R21, R21 ;  /* 0x0000001500157308 */ /* 0x000e620000001000 */
[----:B------:R-:W-:Y:S01]  /*1bc0*/  FMUL R19, R28, R19 ;  /* 0x000000131c137220 */ /* 0x000fe20000400000 */
[----:B------:R-:W-:Y:S02]  /*1bd0*/  SEL R44, R44, RZ, P5 ;  /* 0x000000ff2c2c7207 */ /* 0x000fe40002800000 */
[----:B------:R-:W-:Y:S01]  /*1be0*/  SEL R35, R54, RZ, P5 ;  /* 0x000000ff36237207 */ /* 0x000fe20002800000 */
[----:B------:R-:W-:Y:S01]  /*1bf0*/  FFMA R19, R55, R19, R34 ;  /* 0x0000001337137223 */ /* 0x000fe20000000022 */
[----:B------:R-:W-:Y:S01]  /*1c00*/  FADD R17, R17, -R4 ;  /* 0x8000000411117221 */ /* 0x000fe20000000000 */
[----:B0-----:R-:W-:Y:S02]  /*1c10*/  FMUL R50, R51, R50 ;  /* 0x0000003233327220 */ /* 0x001fe40000400000 */
[----:B------:R-:W-:Y:S01]  /*1c20*/  @P0 FADD R0, R42, R19 ;  /* 0x000000132a000221 */ /* 0x000fe20000000000 */
[----:B------:R-:W-:Y:S01]  /*1c30*/  ISETP.NE.AND P0, PT, R18, RZ, PT ;  /* 0x000000ff1200720c */ /* 0x000fe20003f05270 */
[----:B------:R-:W-:Y:S01]  /*1c40*/  FADD R35, R44, -R35 ;  /* 0x800000232c237221 */ /* 0x000fe20000000000 */
[----:B------:R-:W-:Y:S01]  /*1c50*/  FADD R29, R29, -R52 ;  /* 0x800000341d1d7221 */ /* 0x000fe20000000000 */
[----:B------:R-:W0:Y:S01]  /*1c60*/  LDC.64 R18, c[0x0][0x280] ;  /* 0x0000a000ff127b82 */ /* 0x000e220000000a00 */
[----:B-1----:R-:W-:Y:S01]  /*1c70*/  FMUL R48, R21, R48 ;  /* 0x0000003015307220 */ /* 0x002fe20000400000 */
[----:B----4-:R-:W-:Y:S01]  /*1c80*/  SEL R57, R57, RZ, P5 ;  /* 0x000000ff39397207 */ /* 0x010fe20002800000 */
[----:B------:R-:W-:Y:S01]  /*1c90*/  FMUL R17, R50, R17 ;  /* 0x0000001132117220 */ /* 0x000fe20000400000 */
[----:B------:R-:W-:Y:S01]  /*1ca0*/  SEL R40, R40, RZ, P5 ;  /* 0x000000ff28287207 */ /* 0x000fe20002800000 */
[----:B------:R-:W-:Y:S01]  /*1cb0*/  FMUL R35, R36, R35 ;  /* 0x0000002324237220 */ /* 0x000fe20000400000 */
[----:B------:R-:W-:Y:S01]  /*1cc0*/  FMUL R29, R48, R29 ;  /* 0x0000001d301d7220 */ /* 0x000fe20000400000 */
[----:B------:R-:W-:Y:S01]  /*1cd0*/  SEL R38, R38, RZ, P5 ;  /* 0x000000ff26267207 */ /* 0x000fe20002800000 */
[----:B------:R-:W-:Y:S01]  /*1ce0*/  FFMA R13, R13, R17, R14 ;  /* 0x000000110d0d7223 */ /* 0x000fe2000000000e */
[----:B------:R-:W-:Y:S01]  /*1cf0*/  FFMA R35, R57, R35, R40 ;  /* 0x0000002339237223 */ /* 0x000fe20000000028 */
[----:B------:R-:W-:Y:S01]  /*1d00*/  FFMA R29, R56, R29, R33 ;  /* 0x0000001d381d7223 */ /* 0x000fe20000000021 */
[----:B------:R-:W-:-:S02]  /*1d10*/  IMAD R4, R11, 0x2c, R6 ;  /* 0x0000002c0b047824 */ /* 0x000fc400078e0206 */
[----:B------:R-:W-:Y:S01]  /*1d20*/  @!P2 FADD R5, R12, R13 ;  /* 0x0000000d0c05a221 */ /* 0x000fe20000000000 */
[----:B------:R-:W-:Y:S01]  /*1d30*/  @P6 FADD R3, R38, R35 ;  /* 0x0000002326036221 */ /* 0x000fe20000000000 */
[----:B------:R-:W-:Y:S01]  /*1d40*/  @!P3 FADD R2, R32, R29 ;  /* 0x0000001d2002b221 */ /* 0x000fe20000000000 */
[----:B------:R-:W-:Y:S02]  /*1d50*/  ISETP.GE.AND P2, PT, R6, 0xb, PT ;  /* 0x0000000b0600780c */ /* 0x000fe40003f46270 */
[----:B------:R-:W-:Y:S02]  /*1d60*/  ISETP.GE.AND P5, PT, R43, 0xb, PT ;  /* 0x0000000b2b00780c */ /* 0x000fe40003fa6270 */
[----:B------:R-:W-:Y:S02]  /*1d70*/  ISETP.GE.AND P3, PT, R23, 0xb, PT ;  /* 0x0000000b1700780c */ /* 0x000fe40003f66270 */
[----:B------:R-:W-:Y:S02]  /*1d80*/  ISETP.GE.AND P6, PT, R16, 0xb, PT ;  /* 0x0000000b1000780c */ /* 0x000fe40003fc6270 */
[----:B---3--:R-:W-:Y:S01]  /*1d90*/  SEL R6, R8, RZ, P1 ;  /* 0x000000ff08067207 */ /* 0x008fe20000800000 */
[----:B------:R-:W-:Y:S01]  /*1da0*/  IMAD R9, R9, 0x2c00, R4 ;  /* 0x00002c0009097824 */ /* 0x000fe200078e0204 */
[----:B------:R-:W-:-:S02]  /*1db0*/  FSEL R5, R20, R5, !P2 ;  /* 0x0000000514057208 */ /* 0x000fc40005000000 */
[----:B------:R-:W-:Y:S02]  /*1dc0*/  FSEL R0, R37, R0, !P3 ;  /* 0x0000000025007208 */ /* 0x000fe40005800000 */
[----:B------:R-:W-:Y:S02]  /*1dd0*/  FSEL R6, R6, R3, !P6 ;  /* 0x0000000306067208 */ /* 0x000fe40007000000 */
[----:B------:R-:W-:Y:S02]  /*1de0*/  FSETP.GEU.AND P3, PT, R0, RZ, PT ;  /* 0x000000ff0000720b */ /* 0x000fe40003f6e000 */
[----:B------:R-:W-:-:S04]  /*1df0*/  FSETP.GEU.AND P1, PT, R6, RZ, PT ;  /* 0x000000ff0600720b */ /* 0x000fc80003f2e000 */
[----:B------:R-:W-:Y:S02]  /*1e00*/  SEL R11, R6, RZ, P1 ;  /* 0x000000ff060b7207 */ /* 0x000fe40000800000 */
[----:B--2---:R-:W-:-:S04]  /*1e10*/  SEL R7, R7, RZ, P4 ;  /* 0x000000ff07077207 */ /* 0x004fc80002000000 */
[----:B------:R-:W-:Y:S02]  /*1e20*/  FSEL R4, R7, R2, !P5 ;  /* 0x0000000207047208 */ /* 0x000fe40006800000 */
[----:B------:R-:W-:Y:S02]  /*1e30*/  FSETP.GEU.AND P4, PT, R5, RZ, PT ;  /* 0x000000ff0500720b */ /* 0x000fe40003f8e000 */
[----:B------:R-:W-:Y:S01]  /*1e40*/  FSETP.GEU.AND P2, PT, R4, RZ, PT ;  /* 0x000000ff0400720b */ /* 0x000fe20003f4e000 */
[----:B0-----:R-:W-:Y:S01]  /*1e50*/  IMAD.WIDE R2, R9, 0x4, R18 ;  /* 0x0000000409027825 */ /* 0x001fe200078e0212 */
[----:B------:R-:W-:Y:S02]  /*1e60*/  SEL R8, R5, RZ, P4 ;  /* 0x000000ff05087207 */ /* 0x000fe40002000000 */
[----:B------:R-:W-:Y:S02]  /*1e70*/  SEL R9, R0, RZ, P3 ;  /* 0x000000ff00097207 */ /* 0x000fe40001800000 */
[----:B------:R-:W-:Y:S01]  /*1e80*/  SEL R10, R4, RZ, P2 ;  /* 0x000000ff040a7207 */ /* 0x000fe20001000000 */
[----:B------:R-:W-:Y:S06]  /*1e90*/  @!P0 EXIT ;  /* 0x000000000000894d */ /* 0x000fec0003800000 */
[----:B------:R-:W-:Y:S01]  /*1ea0*/  STG.E.128 desc[UR4][R2.64], R8 ;  /* 0x0000000802007986 */ /* 0x000fe2000c101d04 */
[----:B------:R-:W-:Y:S05]  /*1eb0*/  EXIT ;  /* 0x000000000000794d */ /* 0x000fea0003800000 */
.L_x_0:
[----:B------:R-:W-:-:S00]  /*1ec0*/  BRA `(.L_x_0) ;  /* 0xfffffffc00fc7947 */ /* 0x000fc0000383ffff */
[----:B------:R-:W-:-:S00]  /*1ed0*/  NOP ;  /* 0x0000000000007918 */ /* 0x000fc00000000000 */
        /* <DEDUP_REMOVED lines=10> */
.L_x_1:


//--------------------- .nv.global.init           --------------------------
	.section	.nv.global.init,"aw",@progbits
.nv.global.init:
	.type		_$_str,@object
	.size		_$_str,(_$_str_$_2 - _$_str)
_$_str:
        /*0000*/ 	.byte	0x5f, 0x5f, 0x43, 0x55, 0x44, 0x41, 0x5f, 0x46, 0x54, 0x5a, 0x00
	.type		_$_str_$_2,@object
	.size		_$_str_$_2,(.L_1 - _$_str_$_2)
_$_str_$_2:
        /*000b*/ 	.byte	0x5f, 0x5f, 0x43, 0x55, 0x44, 0x41, 0x5f, 0x50, 0x52, 0x45, 0x43, 0x5f, 0x53, 0x51, 0x52, 0x54
        /*001b*/ 	.byte	0x00
.L_1:


//--------------------- .nv.constant0.triton_poi_fused_cat_relu_9 --------------------------
	.section	.nv.constant0.triton_poi_fused_cat_relu_9,"a",@progbits
	.sectionflags	@""
	.align	4
.nv.constant0.triton_poi_fused_cat_relu_9:
	.zero		656
